//
// Generated by NVIDIA NVVM Compiler
//
// Compiler Build ID: CL-36424714
// Cuda compilation tools, release 13.0, V13.0.88
// Based on NVVM 20.0.0
//

.version 9.0
.target sm_100
.address_size 64

	// .globl	_Z4stepiiiPfPiS0_S0_ffffffiff

.visible .entry _Z4stepiiiPfPiS0_S0_ffffffiff(
	.param .u32 _Z4stepiiiPfPiS0_S0_ffffffiff_param_0,
	.param .u32 _Z4stepiiiPfPiS0_S0_ffffffiff_param_1,
	.param .u32 _Z4stepiiiPfPiS0_S0_ffffffiff_param_2,
	.param .u64 .ptr .align 1 _Z4stepiiiPfPiS0_S0_ffffffiff_param_3,
	.param .u64 .ptr .align 1 _Z4stepiiiPfPiS0_S0_ffffffiff_param_4,
	.param .u64 .ptr .align 1 _Z4stepiiiPfPiS0_S0_ffffffiff_param_5,
	.param .u64 .ptr .align 1 _Z4stepiiiPfPiS0_S0_ffffffiff_param_6,
	.param .f32 _Z4stepiiiPfPiS0_S0_ffffffiff_param_7,
	.param .f32 _Z4stepiiiPfPiS0_S0_ffffffiff_param_8,
	.param .f32 _Z4stepiiiPfPiS0_S0_ffffffiff_param_9,
	.param .f32 _Z4stepiiiPfPiS0_S0_ffffffiff_param_10,
	.param .f32 _Z4stepiiiPfPiS0_S0_ffffffiff_param_11,
	.param .f32 _Z4stepiiiPfPiS0_S0_ffffffiff_param_12,
	.param .u32 _Z4stepiiiPfPiS0_S0_ffffffiff_param_13,
	.param .f32 _Z4stepiiiPfPiS0_S0_ffffffiff_param_14,
	.param .f32 _Z4stepiiiPfPiS0_S0_ffffffiff_param_15
)
{
	.local .align 16 .b8 	__local_depot0[4000];
	.reg .b64 	%SP;
	.reg .b64 	%SPL;
	.reg .pred 	%p<67>;
	.reg .b32 	%r<157>;
	.reg .b32 	%f<381>;
	.reg .b64 	%rd<64>;

	mov.u64 	%SPL, __local_depot0;
	ld.param.u32 	%r60, [_Z4stepiiiPfPiS0_S0_ffffffiff_param_0];
	ld.param.u32 	%r57, [_Z4stepiiiPfPiS0_S0_ffffffiff_param_1];
	ld.param.u32 	%r58, [_Z4stepiiiPfPiS0_S0_ffffffiff_param_2];
	ld.param.u64 	%rd12, [_Z4stepiiiPfPiS0_S0_ffffffiff_param_3];
	ld.param.u64 	%rd13, [_Z4stepiiiPfPiS0_S0_ffffffiff_param_4];
	ld.param.u64 	%rd14, [_Z4stepiiiPfPiS0_S0_ffffffiff_param_5];
	ld.param.u64 	%rd15, [_Z4stepiiiPfPiS0_S0_ffffffiff_param_6];
	ld.param.f32 	%f57, [_Z4stepiiiPfPiS0_S0_ffffffiff_param_10];
	ld.param.f32 	%f60, [_Z4stepiiiPfPiS0_S0_ffffffiff_param_15];
	cvta.to.global.u64 	%rd1, %rd13;
	cvta.to.global.u64 	%rd2, %rd15;
	cvta.to.global.u64 	%rd3, %rd14;
	cvta.to.global.u64 	%rd4, %rd12;
	add.u64 	%rd5, %SPL, 0;
	mov.u32 	%r61, %ctaid.x;
	shl.b32 	%r62, %r61, 9;
	mov.u32 	%r63, %tid.x;
	add.s32 	%r1, %r62, %r63;
	setp.ge.s32 	%p1, %r1, %r60;
	@%p1 bra 	$L__BB0_65;
	shl.b32 	%r65, %r1, 1;
	mul.wide.s32 	%rd17, %r65, 4;
	add.s64 	%rd6, %rd4, %rd17;
	ld.global.f32 	%f61, [%rd6];
	cvt.rn.f32.s32 	%f62, %r57;
	mul.f32 	%f63, %f61, %f62;
	cvt.rmi.f32.f32 	%f64, %f63;
	cvt.rzi.s32.f32 	%r66, %f64;
	ld.global.f32 	%f65, [%rd6+4];
	mul.f32 	%f66, %f65, %f62;
	cvt.rmi.f32.f32 	%f67, %f66;
	cvt.rzi.s32.f32 	%r2, %f67;
	mad.lo.s32 	%r67, %r66, %r57, %r2;
	mul.wide.s32 	%rd18, %r67, 4;
	add.s64 	%rd19, %rd3, %rd18;
	atom.global.add.u32 	%r68, [%rd19], 1;
	mad.lo.s32 	%r69, %r67, %r58, %r68;
	mul.wide.s32 	%rd20, %r69, 4;
	add.s64 	%rd21, %rd2, %rd20;
	st.global.u32 	[%rd21], %r1;
	bar.sync 	0;
	max.s32 	%r3, %r66, 1;
	add.s32 	%r70, %r66, 2;
	min.s32 	%r4, %r70, %r57;
	setp.gt.s32 	%p2, %r3, %r4;
	mov.b32 	%r144, 0;
	@%p2 bra 	$L__BB0_28;
	add.s32 	%r137, %r3, -1;
	max.s32 	%r6, %r2, 1;
	add.s32 	%r72, %r2, 2;
	min.s32 	%r7, %r72, %r57;
	add.s64 	%rd7, %rd2, 8;
	mov.b32 	%r144, 0;
$L__BB0_3:
	setp.gt.s32 	%p3, %r6, %r7;
	@%p3 bra 	$L__BB0_27;
	add.s32 	%r139, %r6, -1;
$L__BB0_5:
	mad.lo.s32 	%r14, %r137, %r57, %r139;
	mul.wide.s32 	%rd22, %r14, 4;
	add.s64 	%rd23, %rd3, %rd22;
	ld.global.u32 	%r15, [%rd23];
	setp.lt.s32 	%p4, %r15, 1;
	@%p4 bra 	$L__BB0_26;
	mul.lo.s32 	%r16, %r14, %r58;
	ld.global.f32 	%f3, [%rd6];
	ld.global.f32 	%f4, [%rd6+4];
	and.b32  	%r17, %r15, 3;
	setp.lt.u32 	%p5, %r15, 4;
	mov.b32 	%r149, 0;
	@%p5 bra 	$L__BB0_17;
	and.b32  	%r149, %r15, 2147483644;
	neg.s32 	%r142, %r149;
	mov.u32 	%r141, %r16;
$L__BB0_8:
	mul.wide.s32 	%rd24, %r141, 4;
	add.s64 	%rd9, %rd7, %rd24;
	ld.global.u32 	%r23, [%rd9+-8];
	shl.b32 	%r75, %r23, 1;
	mul.wide.s32 	%rd25, %r75, 4;
	add.s64 	%rd26, %rd4, %rd25;
	ld.global.f32 	%f68, [%rd26];
	sub.f32 	%f69, %f3, %f68;
	ld.global.f32 	%f70, [%rd26+4];
	sub.f32 	%f71, %f4, %f70;
	mul.f32 	%f72, %f71, %f71;
	fma.rn.f32 	%f73, %f69, %f69, %f72;
	sqrt.rn.f32 	%f74, %f73;
	setp.geu.f32 	%p6, %f74, %f60;
	@%p6 bra 	$L__BB0_10;
	mul.wide.s32 	%rd27, %r144, 4;
	add.s64 	%rd28, %rd5, %rd27;
	st.local.u32 	[%rd28], %r23;
	add.s32 	%r144, %r144, 1;
$L__BB0_10:
	ld.global.u32 	%r26, [%rd9+-4];
	shl.b32 	%r76, %r26, 1;
	mul.wide.s32 	%rd29, %r76, 4;
	add.s64 	%rd30, %rd4, %rd29;
	ld.global.f32 	%f75, [%rd30];
	sub.f32 	%f76, %f3, %f75;
	ld.global.f32 	%f77, [%rd30+4];
	sub.f32 	%f78, %f4, %f77;
	mul.f32 	%f79, %f78, %f78;
	fma.rn.f32 	%f80, %f76, %f76, %f79;
	sqrt.rn.f32 	%f81, %f80;
	setp.geu.f32 	%p7, %f81, %f60;
	@%p7 bra 	$L__BB0_12;
	mul.wide.s32 	%rd31, %r144, 4;
	add.s64 	%rd32, %rd5, %rd31;
	st.local.u32 	[%rd32], %r26;
	add.s32 	%r144, %r144, 1;
$L__BB0_12:
	ld.global.u32 	%r29, [%rd9];
	shl.b32 	%r77, %r29, 1;
	mul.wide.s32 	%rd33, %r77, 4;
	add.s64 	%rd34, %rd4, %rd33;
	ld.global.f32 	%f82, [%rd34];
	sub.f32 	%f83, %f3, %f82;
	ld.global.f32 	%f84, [%rd34+4];
	sub.f32 	%f85, %f4, %f84;
	mul.f32 	%f86, %f85, %f85;
	fma.rn.f32 	%f87, %f83, %f83, %f86;
	sqrt.rn.f32 	%f88, %f87;
	setp.geu.f32 	%p8, %f88, %f60;
	@%p8 bra 	$L__BB0_14;
	mul.wide.s32 	%rd35, %r144, 4;
	add.s64 	%rd36, %rd5, %rd35;
	st.local.u32 	[%rd36], %r29;
	add.s32 	%r144, %r144, 1;
$L__BB0_14:
	ld.global.u32 	%r32, [%rd9+4];
	shl.b32 	%r78, %r32, 1;
	mul.wide.s32 	%rd37, %r78, 4;
	add.s64 	%rd38, %rd4, %rd37;
	ld.global.f32 	%f89, [%rd38];
	sub.f32 	%f90, %f3, %f89;
	ld.global.f32 	%f91, [%rd38+4];
	sub.f32 	%f92, %f4, %f91;
	mul.f32 	%f93, %f92, %f92;
	fma.rn.f32 	%f94, %f90, %f90, %f93;
	sqrt.rn.f32 	%f95, %f94;
	setp.geu.f32 	%p9, %f95, %f60;
	@%p9 bra 	$L__BB0_16;
	mul.wide.s32 	%rd39, %r144, 4;
	add.s64 	%rd40, %rd5, %rd39;
	st.local.u32 	[%rd40], %r32;
	add.s32 	%r144, %r144, 1;
$L__BB0_16:
	add.s32 	%r142, %r142, 4;
	add.s32 	%r141, %r141, 4;
	setp.ne.s32 	%p10, %r142, 0;
	@%p10 bra 	$L__BB0_8;
$L__BB0_17:
	setp.eq.s32 	%p11, %r17, 0;
	@%p11 bra 	$L__BB0_26;
	add.s32 	%r79, %r149, %r16;
	mul.wide.s32 	%rd41, %r79, 4;
	add.s64 	%rd10, %rd2, %rd41;
	ld.global.u32 	%r40, [%rd10];
	shl.b32 	%r80, %r40, 1;
	mul.wide.s32 	%rd42, %r80, 4;
	add.s64 	%rd43, %rd4, %rd42;
	ld.global.f32 	%f96, [%rd43];
	sub.f32 	%f97, %f3, %f96;
	ld.global.f32 	%f98, [%rd43+4];
	sub.f32 	%f99, %f4, %f98;
	mul.f32 	%f100, %f99, %f99;
	fma.rn.f32 	%f101, %f97, %f97, %f100;
	sqrt.rn.f32 	%f102, %f101;
	setp.geu.f32 	%p12, %f102, %f60;
	@%p12 bra 	$L__BB0_20;
	mul.wide.s32 	%rd44, %r144, 4;
	add.s64 	%rd45, %rd5, %rd44;
	st.local.u32 	[%rd45], %r40;
	add.s32 	%r144, %r144, 1;
$L__BB0_20:
	setp.eq.s32 	%p13, %r17, 1;
	@%p13 bra 	$L__BB0_26;
	ld.global.u32 	%r43, [%rd10+4];
	shl.b32 	%r81, %r43, 1;
	mul.wide.s32 	%rd46, %r81, 4;
	add.s64 	%rd47, %rd4, %rd46;
	ld.global.f32 	%f103, [%rd47];
	sub.f32 	%f104, %f3, %f103;
	ld.global.f32 	%f105, [%rd47+4];
	sub.f32 	%f106, %f4, %f105;
	mul.f32 	%f107, %f106, %f106;
	fma.rn.f32 	%f108, %f104, %f104, %f107;
	sqrt.rn.f32 	%f109, %f108;
	setp.geu.f32 	%p14, %f109, %f60;
	@%p14 bra 	$L__BB0_23;
	mul.wide.s32 	%rd48, %r144, 4;
	add.s64 	%rd49, %rd5, %rd48;
	st.local.u32 	[%rd49], %r43;
	add.s32 	%r144, %r144, 1;
$L__BB0_23:
	setp.eq.s32 	%p15, %r17, 2;
	@%p15 bra 	$L__BB0_26;
	ld.global.u32 	%r46, [%rd10+8];
	shl.b32 	%r82, %r46, 1;
	mul.wide.s32 	%rd50, %r82, 4;
	add.s64 	%rd51, %rd4, %rd50;
	ld.global.f32 	%f110, [%rd51];
	sub.f32 	%f111, %f3, %f110;
	ld.global.f32 	%f112, [%rd51+4];
	sub.f32 	%f113, %f4, %f112;
	mul.f32 	%f114, %f113, %f113;
	fma.rn.f32 	%f115, %f111, %f111, %f114;
	sqrt.rn.f32 	%f116, %f115;
	setp.geu.f32 	%p16, %f116, %f60;
	@%p16 bra 	$L__BB0_26;
	mul.wide.s32 	%rd52, %r144, 4;
	add.s64 	%rd53, %rd5, %rd52;
	st.local.u32 	[%rd53], %r46;
	add.s32 	%r144, %r144, 1;
$L__BB0_26:
	add.s32 	%r139, %r139, 1;
	setp.ne.s32 	%p17, %r139, %r7;
	@%p17 bra 	$L__BB0_5;
$L__BB0_27:
	add.s32 	%r137, %r137, 1;
	setp.eq.s32 	%p18, %r137, %r4;
	@%p18 bra 	$L__BB0_28;
	bra.uni 	$L__BB0_3;
$L__BB0_28:
	setp.lt.s32 	%p19, %r144, 1;
	mul.wide.s32 	%rd54, %r1, 4;
	add.s64 	%rd8, %rd1, %rd54;
	mov.f32 	%f377, 0f00000000;
	mov.f32 	%f378, %f377;
	@%p19 bra 	$L__BB0_62;
	ld.global.f32 	%f1, [%rd6];
	ld.global.f32 	%f2, [%rd6+4];
	mov.f32 	%f378, 0f00000000;
	mov.b32 	%r155, 0;
	mov.f32 	%f377, %f378;
$L__BB0_30:
	mul.wide.u32 	%rd55, %r155, 4;
	add.s64 	%rd56, %rd5, %rd55;
	ld.local.u32 	%r53, [%rd56];
	shl.b32 	%r85, %r53, 1;
	mul.wide.s32 	%rd57, %r85, 4;
	add.s64 	%rd58, %rd4, %rd57;
	ld.global.f32 	%f7, [%rd58];
	sub.f32 	%f8, %f1, %f7;
	ld.global.f32 	%f9, [%rd58+4];
	sub.f32 	%f10, %f2, %f9;
	mul.f32 	%f119, %f10, %f10;
	fma.rn.f32 	%f120, %f8, %f8, %f119;
	sqrt.rn.f32 	%f11, %f120;
	mov.b32 	%r156, 0;
$L__BB0_31:
	mul.wide.u32 	%rd59, %r156, 4;
	add.s64 	%rd60, %rd5, %rd59;
	ld.local.u32 	%r86, [%rd60];
	shl.b32 	%r87, %r86, 1;
	mul.wide.s32 	%rd61, %r87, 4;
	add.s64 	%rd11, %rd4, %rd61;
	ld.global.f32 	%f12, [%rd11];
	sub.f32 	%f13, %f1, %f12;
	abs.f32 	%f14, %f13;
	setp.eq.f32 	%p20, %f13, 0f3F800000;
	mov.f32 	%f373, 0f3F800000;
	@%p20 bra 	$L__BB0_36;
	setp.num.f32 	%p21, %f14, %f14;
	@%p21 bra 	$L__BB0_34;
	mov.f32 	%f179, 0f40000000;
	add.rn.f32 	%f373, %f13, %f179;
	bra.uni 	$L__BB0_36;
$L__BB0_34:
	abs.f32 	%f122, %f13;
	setp.lt.f32 	%p22, %f122, 0f00800000;
	mul.f32 	%f124, %f122, 0f4B800000;
	selp.f32 	%f125, %f124, %f122, %p22;
	mov.b32 	%r88, %f125;
	add.s32 	%r89, %r88, -1060439283;
	and.b32  	%r90, %r89, -8388608;
	sub.s32 	%r91, %r88, %r90;
	mov.b32 	%f126, %r91;
	cvt.rn.f32.s32 	%f127, %r90;
	selp.f32 	%f128, 0fC1C00000, 0f00000000, %p22;
	fma.rn.f32 	%f129, %f127, 0f34000000, %f128;
	add.f32 	%f130, %f126, 0fBF800000;
	add.f32 	%f131, %f126, 0f3F800000;
	rcp.approx.ftz.f32 	%f132, %f131;
	add.f32 	%f133, %f130, %f130;
	mul.f32 	%f134, %f133, %f132;
	mul.f32 	%f135, %f134, %f134;
	neg.f32 	%f136, %f134;
	sub.f32 	%f137, %f130, %f134;
	add.f32 	%f138, %f137, %f137;
	fma.rn.f32 	%f139, %f136, %f130, %f138;
	mul.rn.f32 	%f140, %f132, %f139;
	fma.rn.f32 	%f141, %f135, 0f3A2C32E4, 0f3B52E7DB;
	fma.rn.f32 	%f142, %f141, %f135, 0f3C93BB73;
	fma.rn.f32 	%f143, %f142, %f135, 0f3DF6384F;
	mul.rn.f32 	%f144, %f143, %f135;
	fma.rn.f32 	%f145, %f134, 0f3FB8AA3B, %f129;
	mul.f32 	%f146, %f144, 0f40400000;
	sub.f32 	%f147, %f129, %f145;
	fma.rn.f32 	%f148, %f134, 0f3FB8AA3B, %f147;
	fma.rn.f32 	%f149, %f140, 0f3FB8AA3B, %f148;
	fma.rn.f32 	%f150, %f134, 0f32A55E34, %f149;
	fma.rn.f32 	%f151, %f146, %f140, %f150;
	fma.rn.f32 	%f152, %f144, %f134, %f151;
	add.rn.f32 	%f153, %f145, %f152;
	mov.f32 	%f154, 0f40000000;
	mul.rn.f32 	%f155, %f153, %f154;
	cvt.rni.f32.f32 	%f156, %f155;
	sub.f32 	%f157, %f155, %f156;
	neg.f32 	%f158, %f155;
	fma.rn.f32 	%f159, %f153, 0f40000000, %f158;
	neg.f32 	%f160, %f145;
	add.rn.f32 	%f161, %f153, %f160;
	neg.f32 	%f162, %f161;
	add.rn.f32 	%f163, %f152, %f162;
	fma.rn.f32 	%f164, %f163, 0f40000000, %f159;
	add.f32 	%f165, %f157, %f164;
	setp.gt.f32 	%p23, %f156, 0f00000000;
	selp.b32 	%r92, 0, -2097152000, %p23;
	setp.neu.f32 	%p24, %f13, 0f00000000;
	setp.neu.f32 	%p25, %f122, 0f7F800000;
	setp.lt.f32 	%p26, %f155, 0f00000000;
	selp.f32 	%f166, 0f00000000, 0f7F800000, %p26;
	abs.f32 	%f167, %f155;
	setp.gt.f32 	%p27, %f167, 0f43180000;
	cvt.rzi.s32.f32 	%r93, %f156;
	shl.b32 	%r94, %r93, 23;
	sub.s32 	%r95, %r94, %r92;
	mov.b32 	%f168, %r95;
	add.s32 	%r96, %r92, 2130706432;
	mov.b32 	%f169, %r96;
	fma.rn.f32 	%f170, %f165, 0f391FCB8E, 0f3AAF85ED;
	fma.rn.f32 	%f171, %f170, %f165, 0f3C1D9856;
	fma.rn.f32 	%f172, %f171, %f165, 0f3D6357BB;
	fma.rn.f32 	%f173, %f172, %f165, 0f3E75FDEC;
	fma.rn.f32 	%f174, %f173, %f165, 0f3F317218;
	fma.rn.f32 	%f175, %f174, %f165, 0f3F800000;
	mul.f32 	%f176, %f175, %f169;
	mul.f32 	%f177, %f176, %f168;
	selp.f32 	%f373, %f166, %f177, %p27;
	and.pred  	%p28, %p24, %p25;
	@%p28 bra 	$L__BB0_36;
	add.f32 	%f178, %f13, %f13;
	mov.b32 	%r97, %f178;
	and.b32  	%r98, %r97, 2147483647;
	mov.b32 	%f373, %r98;
$L__BB0_36:
	ld.global.f32 	%f19, [%rd11+4];
	sub.f32 	%f20, %f2, %f19;
	abs.f32 	%f21, %f20;
	setp.eq.f32 	%p29, %f20, 0f3F800000;
	mov.f32 	%f374, 0f3F800000;
	@%p29 bra 	$L__BB0_41;
	setp.num.f32 	%p30, %f21, %f21;
	@%p30 bra 	$L__BB0_39;
	mov.f32 	%f238, 0f40000000;
	add.rn.f32 	%f374, %f20, %f238;
	bra.uni 	$L__BB0_41;
$L__BB0_39:
	abs.f32 	%f181, %f20;
	setp.lt.f32 	%p31, %f181, 0f00800000;
	mul.f32 	%f183, %f181, 0f4B800000;
	selp.f32 	%f184, %f183, %f181, %p31;
	mov.b32 	%r99, %f184;
	add.s32 	%r100, %r99, -1060439283;
	and.b32  	%r101, %r100, -8388608;
	sub.s32 	%r102, %r99, %r101;
	mov.b32 	%f185, %r102;
	cvt.rn.f32.s32 	%f186, %r101;
	selp.f32 	%f187, 0fC1C00000, 0f00000000, %p31;
	fma.rn.f32 	%f188, %f186, 0f34000000, %f187;
	add.f32 	%f189, %f185, 0fBF800000;
	add.f32 	%f190, %f185, 0f3F800000;
	rcp.approx.ftz.f32 	%f191, %f190;
	add.f32 	%f192, %f189, %f189;
	mul.f32 	%f193, %f192, %f191;
	mul.f32 	%f194, %f193, %f193;
	neg.f32 	%f195, %f193;
	sub.f32 	%f196, %f189, %f193;
	add.f32 	%f197, %f196, %f196;
	fma.rn.f32 	%f198, %f195, %f189, %f197;
	mul.rn.f32 	%f199, %f191, %f198;
	fma.rn.f32 	%f200, %f194, 0f3A2C32E4, 0f3B52E7DB;
	fma.rn.f32 	%f201, %f200, %f194, 0f3C93BB73;
	fma.rn.f32 	%f202, %f201, %f194, 0f3DF6384F;
	mul.rn.f32 	%f203, %f202, %f194;
	fma.rn.f32 	%f204, %f193, 0f3FB8AA3B, %f188;
	mul.f32 	%f205, %f203, 0f40400000;
	sub.f32 	%f206, %f188, %f204;
	fma.rn.f32 	%f207, %f193, 0f3FB8AA3B, %f206;
	fma.rn.f32 	%f208, %f199, 0f3FB8AA3B, %f207;
	fma.rn.f32 	%f209, %f193, 0f32A55E34, %f208;
	fma.rn.f32 	%f210, %f205, %f199, %f209;
	fma.rn.f32 	%f211, %f203, %f193, %f210;
	add.rn.f32 	%f212, %f204, %f211;
	mov.f32 	%f213, 0f40000000;
	mul.rn.f32 	%f214, %f212, %f213;
	cvt.rni.f32.f32 	%f215, %f214;
	sub.f32 	%f216, %f214, %f215;
	neg.f32 	%f217, %f214;
	fma.rn.f32 	%f218, %f212, 0f40000000, %f217;
	neg.f32 	%f219, %f204;
	add.rn.f32 	%f220, %f212, %f219;
	neg.f32 	%f221, %f220;
	add.rn.f32 	%f222, %f211, %f221;
	fma.rn.f32 	%f223, %f222, 0f40000000, %f218;
	add.f32 	%f224, %f216, %f223;
	setp.gt.f32 	%p32, %f215, 0f00000000;
	selp.b32 	%r103, 0, -2097152000, %p32;
	setp.neu.f32 	%p33, %f20, 0f00000000;
	setp.neu.f32 	%p34, %f181, 0f7F800000;
	setp.lt.f32 	%p35, %f214, 0f00000000;
	selp.f32 	%f225, 0f00000000, 0f7F800000, %p35;
	abs.f32 	%f226, %f214;
	setp.gt.f32 	%p36, %f226, 0f43180000;
	cvt.rzi.s32.f32 	%r104, %f215;
	shl.b32 	%r105, %r104, 23;
	sub.s32 	%r106, %r105, %r103;
	mov.b32 	%f227, %r106;
	add.s32 	%r107, %r103, 2130706432;
	mov.b32 	%f228, %r107;
	fma.rn.f32 	%f229, %f224, 0f391FCB8E, 0f3AAF85ED;
	fma.rn.f32 	%f230, %f229, %f224, 0f3C1D9856;
	fma.rn.f32 	%f231, %f230, %f224, 0f3D6357BB;
	fma.rn.f32 	%f232, %f231, %f224, 0f3E75FDEC;
	fma.rn.f32 	%f233, %f232, %f224, 0f3F317218;
	fma.rn.f32 	%f234, %f233, %f224, 0f3F800000;
	mul.f32 	%f235, %f234, %f228;
	mul.f32 	%f236, %f235, %f227;
	selp.f32 	%f374, %f225, %f236, %p36;
	and.pred  	%p37, %p33, %p34;
	@%p37 bra 	$L__BB0_41;
	add.f32 	%f237, %f20, %f20;
	mov.b32 	%r108, %f237;
	and.b32  	%r109, %r108, 2147483647;
	mov.b32 	%f374, %r109;
$L__BB0_41:
	add.f32 	%f26, %f373, %f374;
	sub.f32 	%f27, %f7, %f12;
	abs.f32 	%f28, %f27;
	setp.eq.f32 	%p38, %f27, 0f3F800000;
	mov.f32 	%f375, 0f3F800000;
	@%p38 bra 	$L__BB0_46;
	setp.num.f32 	%p39, %f28, %f28;
	@%p39 bra 	$L__BB0_44;
	mov.f32 	%f295, 0f40000000;
	add.rn.f32 	%f375, %f27, %f295;
	bra.uni 	$L__BB0_46;
$L__BB0_44:
	setp.lt.f32 	%p40, %f28, 0f00800000;
	mul.f32 	%f240, %f28, 0f4B800000;
	selp.f32 	%f241, %f240, %f28, %p40;
	mov.b32 	%r110, %f241;
	add.s32 	%r111, %r110, -1060439283;
	and.b32  	%r112, %r111, -8388608;
	sub.s32 	%r113, %r110, %r112;
	mov.b32 	%f242, %r113;
	cvt.rn.f32.s32 	%f243, %r112;
	selp.f32 	%f244, 0fC1C00000, 0f00000000, %p40;
	fma.rn.f32 	%f245, %f243, 0f34000000, %f244;
	add.f32 	%f246, %f242, 0fBF800000;
	add.f32 	%f247, %f242, 0f3F800000;
	rcp.approx.ftz.f32 	%f248, %f247;
	add.f32 	%f249, %f246, %f246;
	mul.f32 	%f250, %f249, %f248;
	mul.f32 	%f251, %f250, %f250;
	neg.f32 	%f252, %f250;
	sub.f32 	%f253, %f246, %f250;
	add.f32 	%f254, %f253, %f253;
	fma.rn.f32 	%f255, %f252, %f246, %f254;
	mul.rn.f32 	%f256, %f248, %f255;
	fma.rn.f32 	%f257, %f251, 0f3A2C32E4, 0f3B52E7DB;
	fma.rn.f32 	%f258, %f257, %f251, 0f3C93BB73;
	fma.rn.f32 	%f259, %f258, %f251, 0f3DF6384F;
	mul.rn.f32 	%f260, %f259, %f251;
	fma.rn.f32 	%f261, %f250, 0f3FB8AA3B, %f245;
	mul.f32 	%f262, %f260, 0f40400000;
	sub.f32 	%f263, %f245, %f261;
	fma.rn.f32 	%f264, %f250, 0f3FB8AA3B, %f263;
	fma.rn.f32 	%f265, %f256, 0f3FB8AA3B, %f264;
	fma.rn.f32 	%f266, %f250, 0f32A55E34, %f265;
	fma.rn.f32 	%f267, %f262, %f256, %f266;
	fma.rn.f32 	%f268, %f260, %f250, %f267;
	add.rn.f32 	%f269, %f261, %f268;
	mov.f32 	%f270, 0f40000000;
	mul.rn.f32 	%f271, %f269, %f270;
	cvt.rni.f32.f32 	%f272, %f271;
	sub.f32 	%f273, %f271, %f272;
	neg.f32 	%f274, %f271;
	fma.rn.f32 	%f275, %f269, 0f40000000, %f274;
	neg.f32 	%f276, %f261;
	add.rn.f32 	%f277, %f269, %f276;
	neg.f32 	%f278, %f277;
	add.rn.f32 	%f279, %f268, %f278;
	fma.rn.f32 	%f280, %f279, 0f40000000, %f275;
	add.f32 	%f281, %f273, %f280;
	setp.gt.f32 	%p41, %f272, 0f00000000;
	selp.b32 	%r114, 0, -2097152000, %p41;
	setp.neu.f32 	%p42, %f27, 0f00000000;
	setp.neu.f32 	%p43, %f28, 0f7F800000;
	setp.lt.f32 	%p44, %f271, 0f00000000;
	selp.f32 	%f282, 0f00000000, 0f7F800000, %p44;
	abs.f32 	%f283, %f271;
	setp.gt.f32 	%p45, %f283, 0f43180000;
	cvt.rzi.s32.f32 	%r115, %f272;
	shl.b32 	%r116, %r115, 23;
	sub.s32 	%r117, %r116, %r114;
	mov.b32 	%f284, %r117;
	add.s32 	%r118, %r114, 2130706432;
	mov.b32 	%f285, %r118;
	fma.rn.f32 	%f286, %f281, 0f391FCB8E, 0f3AAF85ED;
	fma.rn.f32 	%f287, %f286, %f281, 0f3C1D9856;
	fma.rn.f32 	%f288, %f287, %f281, 0f3D6357BB;
	fma.rn.f32 	%f289, %f288, %f281, 0f3E75FDEC;
	fma.rn.f32 	%f290, %f289, %f281, 0f3F317218;
	fma.rn.f32 	%f291, %f290, %f281, 0f3F800000;
	mul.f32 	%f292, %f291, %f285;
	mul.f32 	%f293, %f292, %f284;
	selp.f32 	%f375, %f282, %f293, %p45;
	and.pred  	%p46, %p42, %p43;
	@%p46 bra 	$L__BB0_46;
	add.f32 	%f294, %f27, %f27;
	mov.b32 	%r119, %f294;
	and.b32  	%r120, %r119, 2147483647;
	mov.b32 	%f375, %r120;
$L__BB0_46:
	sub.f32 	%f33, %f9, %f19;
	abs.f32 	%f34, %f33;
	setp.eq.f32 	%p47, %f33, 0f3F800000;
	mov.f32 	%f376, 0f3F800000;
	@%p47 bra 	$L__BB0_51;
	setp.num.f32 	%p48, %f34, %f34;
	@%p48 bra 	$L__BB0_49;
	mov.f32 	%f352, 0f40000000;
	add.rn.f32 	%f376, %f33, %f352;
	bra.uni 	$L__BB0_51;
$L__BB0_49:
	setp.lt.f32 	%p49, %f34, 0f00800000;
	mul.f32 	%f297, %f34, 0f4B800000;
	selp.f32 	%f298, %f297, %f34, %p49;
	mov.b32 	%r121, %f298;
	add.s32 	%r122, %r121, -1060439283;
	and.b32  	%r123, %r122, -8388608;
	sub.s32 	%r124, %r121, %r123;
	mov.b32 	%f299, %r124;
	cvt.rn.f32.s32 	%f300, %r123;
	selp.f32 	%f301, 0fC1C00000, 0f00000000, %p49;
	fma.rn.f32 	%f302, %f300, 0f34000000, %f301;
	add.f32 	%f303, %f299, 0fBF800000;
	add.f32 	%f304, %f299, 0f3F800000;
	rcp.approx.ftz.f32 	%f305, %f304;
	add.f32 	%f306, %f303, %f303;
	mul.f32 	%f307, %f306, %f305;
	mul.f32 	%f308, %f307, %f307;
	neg.f32 	%f309, %f307;
	sub.f32 	%f310, %f303, %f307;
	add.f32 	%f311, %f310, %f310;
	fma.rn.f32 	%f312, %f309, %f303, %f311;
	mul.rn.f32 	%f313, %f305, %f312;
	fma.rn.f32 	%f314, %f308, 0f3A2C32E4, 0f3B52E7DB;
	fma.rn.f32 	%f315, %f314, %f308, 0f3C93BB73;
	fma.rn.f32 	%f316, %f315, %f308, 0f3DF6384F;
	mul.rn.f32 	%f317, %f316, %f308;
	fma.rn.f32 	%f318, %f307, 0f3FB8AA3B, %f302;
	mul.f32 	%f319, %f317, 0f40400000;
	sub.f32 	%f320, %f302, %f318;
	fma.rn.f32 	%f321, %f307, 0f3FB8AA3B, %f320;
	fma.rn.f32 	%f322, %f313, 0f3FB8AA3B, %f321;
	fma.rn.f32 	%f323, %f307, 0f32A55E34, %f322;
	fma.rn.f32 	%f324, %f319, %f313, %f323;
	fma.rn.f32 	%f325, %f317, %f307, %f324;
	add.rn.f32 	%f326, %f318, %f325;
	mov.f32 	%f327, 0f40000000;
	mul.rn.f32 	%f328, %f326, %f327;
	cvt.rni.f32.f32 	%f329, %f328;
	sub.f32 	%f330, %f328, %f329;
	neg.f32 	%f331, %f328;
	fma.rn.f32 	%f332, %f326, 0f40000000, %f331;
	neg.f32 	%f333, %f318;
	add.rn.f32 	%f334, %f326, %f333;
	neg.f32 	%f335, %f334;
	add.rn.f32 	%f336, %f325, %f335;
	fma.rn.f32 	%f337, %f336, 0f40000000, %f332;
	add.f32 	%f338, %f330, %f337;
	setp.gt.f32 	%p50, %f329, 0f00000000;
	selp.b32 	%r125, 0, -2097152000, %p50;
	setp.neu.f32 	%p51, %f33, 0f00000000;
	setp.neu.f32 	%p52, %f34, 0f7F800000;
	setp.lt.f32 	%p53, %f328, 0f00000000;
	selp.f32 	%f339, 0f00000000, 0f7F800000, %p53;
	abs.f32 	%f340, %f328;
	setp.gt.f32 	%p54, %f340, 0f43180000;
	cvt.rzi.s32.f32 	%r126, %f329;
	shl.b32 	%r127, %r126, 23;
	sub.s32 	%r128, %r127, %r125;
	mov.b32 	%f341, %r128;
	add.s32 	%r129, %r125, 2130706432;
	mov.b32 	%f342, %r129;
	fma.rn.f32 	%f343, %f338, 0f391FCB8E, 0f3AAF85ED;
	fma.rn.f32 	%f344, %f343, %f338, 0f3C1D9856;
	fma.rn.f32 	%f345, %f344, %f338, 0f3D6357BB;
	fma.rn.f32 	%f346, %f345, %f338, 0f3E75FDEC;
	fma.rn.f32 	%f347, %f346, %f338, 0f3F317218;
	fma.rn.f32 	%f348, %f347, %f338, 0f3F800000;
	mul.f32 	%f349, %f348, %f342;
	mul.f32 	%f350, %f349, %f341;
	selp.f32 	%f376, %f339, %f350, %p54;
	and.pred  	%p55, %p51, %p52;
	@%p55 bra 	$L__BB0_51;
	add.f32 	%f351, %f33, %f33;
	mov.b32 	%r130, %f351;
	and.b32  	%r131, %r130, 2147483647;
	mov.b32 	%f376, %r131;
$L__BB0_51:
	add.f32 	%f353, %f375, %f376;
	sqrt.rn.f32 	%f354, %f353;
	sqrt.rn.f32 	%f355, %f26;
	max.f32 	%f39, %f355, %f354;
	setp.leu.f32 	%p56, %f11, %f39;
	add.s32 	%r156, %r156, 1;
	setp.ne.s32 	%p57, %r156, %r144;
	and.pred  	%p58, %p56, %p57;
	@%p58 bra 	$L__BB0_31;
	setp.leu.f32 	%p59, %f11, 0f00000000;
	@%p59 bra 	$L__BB0_61;
	setp.gt.f32 	%p60, %f11, %f39;
	div.rn.f32 	%f40, %f8, %f11;
	div.rn.f32 	%f41, %f10, %f11;
	@%p60 bra 	$L__BB0_57;
	ld.param.f32 	%f370, [_Z4stepiiiPfPiS0_S0_ffffffiff_param_12];
	setp.leu.f32 	%p61, %f11, %f370;
	@%p61 bra 	$L__BB0_56;
	mul.f32 	%f358, %f57, %f40;
	sub.f32 	%f377, %f377, %f358;
	mul.f32 	%f359, %f57, %f41;
	sub.f32 	%f378, %f378, %f359;
	bra.uni 	$L__BB0_61;
$L__BB0_56:
	ld.param.f32 	%f369, [_Z4stepiiiPfPiS0_S0_ffffffiff_param_11];
	setp.lt.f32 	%p62, %f11, %f369;
	fma.rn.f32 	%f356, %f57, %f40, %f377;
	fma.rn.f32 	%f357, %f57, %f41, %f378;
	selp.f32 	%f377, %f356, %f377, %p62;
	selp.f32 	%f378, %f357, %f378, %p62;
	bra.uni 	$L__BB0_61;
$L__BB0_57:
	ld.global.u32 	%r132, [%rd8];
	setp.lt.s32 	%p63, %r132, 1;
	@%p63 bra 	$L__BB0_60;
	mul.wide.s32 	%rd62, %r53, 4;
	add.s64 	%rd63, %rd1, %rd62;
	ld.global.u32 	%r133, [%rd63];
	setp.lt.s32 	%p64, %r133, 1;
	@%p64 bra 	$L__BB0_60;
	ld.param.f32 	%f368, [_Z4stepiiiPfPiS0_S0_ffffffiff_param_9];
	mul.f32 	%f360, %f368, %f40;
	sub.f32 	%f377, %f377, %f360;
	mul.f32 	%f361, %f368, %f41;
	sub.f32 	%f378, %f378, %f361;
	bra.uni 	$L__BB0_61;
$L__BB0_60:
	ld.param.f32 	%f367, [_Z4stepiiiPfPiS0_S0_ffffffiff_param_8];
	fma.rn.f32 	%f377, %f367, %f40, %f377;
	fma.rn.f32 	%f378, %f367, %f41, %f378;
$L__BB0_61:
	add.s32 	%r155, %r155, 1;
	setp.ne.s32 	%p65, %r155, %r144;
	@%p65 bra 	$L__BB0_30;
$L__BB0_62:
	ld.param.u32 	%r135, [_Z4stepiiiPfPiS0_S0_ffffffiff_param_13];
	ld.param.f32 	%f366, [_Z4stepiiiPfPiS0_S0_ffffffiff_param_7];
	bar.sync 	0;
	ld.global.f32 	%f362, [%rd6];
	fma.rn.f32 	%f363, %f366, %f377, %f362;
	st.global.f32 	[%rd6], %f363;
	ld.global.f32 	%f364, [%rd6+4];
	fma.rn.f32 	%f365, %f366, %f378, %f364;
	st.global.f32 	[%rd6+4], %f365;
	setp.ge.s32 	%p66, %r144, %r135;
	@%p66 bra 	$L__BB0_64;
	st.global.u32 	[%rd8], %r144;
	bra.uni 	$L__BB0_65;
$L__BB0_64:
	mov.b32 	%r134, 0;
	st.global.u32 	[%rd8], %r134;
$L__BB0_65:
	ret;

}


// ===== COMPILED SASS (sm_100) =====

	.target	sm_100

	.elftype	@"ET_EXEC"


//--------------------- .note.nv.tkinfo           --------------------------
	.section	.note.nv.tkinfo,"",@"SHT_NOTE"
	.sectionflags	@"SHF_NOTE_NV_TKINFO"
	.tkinfo
        /*0018*/ 	.word	0x00000002
        /*0030*/ 	.string	""
        /*0030*/ 	.string	"ptxas"
        /*0030*/ 	.string	"Cuda compilation tools, release 13.0, V13.0.88"
        /*0030*/ 	.string	"Build cuda_13.0.r13.0/compiler.36424714_0"
        /*0030*/ 	.string	"-arch sm_100 -m 64 "



//--------------------- .note.nv.cuinfo           --------------------------
	.section	.note.nv.cuinfo,"",@"SHT_NOTE"
	.sectionflags	@"SHF_NOTE_NV_CUINFO"
        /*0018*/ 	.short	0x0002
        /*001a*/ 	.short	0x0064
        /*001c*/ 	.short	0x0082
	.zero		2


//--------------------- .nv.info                  --------------------------
	.section	.nv.info,"",@"SHT_CUDA_INFO"
	.align	4


	//----- nvinfo : EIATTR_REGCOUNT
	.align		4
        /*0000*/ 	.byte	0x04, 0x2f
        /*0002*/ 	.short	(.L_1 - .L_0)
	.align		4
.L_0:
        /*0004*/ 	.word	index@(_Z4stepiiiPfPiS0_S0_ffffffiff)
        /*0008*/ 	.word	0x00000020


	//----- nvinfo : EIATTR_FRAME_SIZE
	.align		4
.L_1:
        /*000c*/ 	.byte	0x04, 0x11
        /*000e*/ 	.short	(.L_3 - .L_2)
	.align		4
.L_2:
        /*0010*/ 	.word	index@($__internal_1_$__cuda_sm3x_div_rn_noftz_f32_slowpath)
        /*0014*/ 	.word	0x00000fa0


	//----- nvinfo : EIATTR_FRAME_SIZE
	.align		4
.L_3:
        /*0018*/ 	.byte	0x04, 0x11
        /*001a*/ 	.short	(.L_5 - .L_4)
	.align		4
.L_4:
        /*001c*/ 	.word	index@($__internal_0_$__cuda_sm20_sqrt_rn_f32_slowpath)
        /*0020*/ 	.word	0x00000fa0


	//----- nvinfo : EIATTR_FRAME_SIZE
	.align		4
.L_5:
        /*0024*/ 	.byte	0x04, 0x11
        /*0026*/ 	.short	(.L_7 - .L_6)
	.align		4
.L_6:
        /*0028*/ 	.word	index@(_Z4stepiiiPfPiS0_S0_ffffffiff)
        /*002c*/ 	.word	0x00000fa0


	//----- nvinfo : EIATTR_MIN_STACK_SIZE
	.align		4
.L_7:
        /*0030*/ 	.byte	0x04, 0x12
        /*0032*/ 	.short	(.L_9 - .L_8)
	.align		4
.L_8:
        /*0034*/ 	.word	index@(_Z4stepiiiPfPiS0_S0_ffffffiff)
        /*0038*/ 	.word	0x00000fa0
.L_9:


//--------------------- .nv.compat                --------------------------
	.section	.nv.compat,"",@"SHT_CUDA_COMPAT_INFO"
	.align	4
        /*0000*/ 	.byte	0x02, 0x09, 0x00, 0x00, 0x02, 0x02, 0x01, 0x00, 0x02, 0x05, 0x05, 0x00, 0x03, 0x07, 0x01, 0x01
        /*0010*/ 	.byte	0x02, 0x03, 0x00, 0x00, 0x02, 0x06, 0x01, 0x00, 0x04, 0x0b, 0x08, 0x00, 0x01, 0x00, 0x00, 0x00
        /*0020*/ 	.byte	0x00, 0x00, 0x00, 0x00


//--------------------- .nv.info._Z4stepiiiPfPiS0_S0_ffffffiff --------------------------
	.section	.nv.info._Z4stepiiiPfPiS0_S0_ffffffiff,"",@"SHT_CUDA_INFO"
	.sectionflags	@""
	.align	4


	//----- nvinfo : EIATTR_CUDA_API_VERSION
	.align		4
        /*0000*/ 	.byte	0x04, 0x37
        /*0002*/ 	.short	(.L_11 - .L_10)
.L_10:
        /*0004*/ 	.word	0x00000082


	//----- nvinfo : EIATTR_KPARAM_INFO
	.align		4
.L_11:
        /*0008*/ 	.byte	0x04, 0x17
        /*000a*/ 	.short	(.L_13 - .L_12)
.L_12:
        /*000c*/ 	.word	0x00000000
        /*0010*/ 	.short	0x000f
        /*0012*/ 	.short	0x0050
        /*0014*/ 	.byte	0x00, 0xf0, 0x11, 0x00


	//----- nvinfo : EIATTR_KPARAM_INFO
	.align		4
.L_13:
        /*0018*/ 	.byte	0x04, 0x17
        /*001a*/ 	.short	(.L_15 - .L_14)
.L_14:
        /*001c*/ 	.word	0x00000000
        /*0020*/ 	.short	0x000e
        /*0022*/ 	.short	0x004c
        /*0024*/ 	.byte	0x00, 0xf0, 0x11, 0x00


	//----- nvinfo : EIATTR_KPARAM_INFO
	.align		4
.L_15:
        /*0028*/ 	.byte	0x04, 0x17
        /*002a*/ 	.short	(.L_17 - .L_16)
.L_16:
        /*002c*/ 	.word	0x00000000
        /*0030*/ 	.short	0x000d
        /*0032*/ 	.short	0x0048
        /*0034*/ 	.byte	0x00, 0xf0, 0x11, 0x00


	//----- nvinfo : EIATTR_KPARAM_INFO
	.align		4
.L_17:
        /*0038*/ 	.byte	0x04, 0x17
        /*003a*/ 	.short	(.L_19 - .L_18)
.L_18:
        /*003c*/ 	.word	0x00000000
        /*0040*/ 	.short	0x000c
        /*0042*/ 	.short	0x0044
        /*0044*/ 	.byte	0x00, 0xf0, 0x11, 0x00


	//----- nvinfo : EIATTR_KPARAM_INFO
	.align		4
.L_19:
        /*0048*/ 	.byte	0x04, 0x17
        /*004a*/ 	.short	(.L_21 - .L_20)
.L_20:
        /*004c*/ 	.word	0x00000000
        /*0050*/ 	.short	0x000b
        /*0052*/ 	.short	0x0040
        /*0054*/ 	.byte	0x00, 0xf0, 0x11, 0x00


	//----- nvinfo : EIATTR_KPARAM_INFO
	.align		4
.L_21:
        /*0058*/ 	.byte	0x04, 0x17
        /*005a*/ 	.short	(.L_23 - .L_22)
.L_22:
        /*005c*/ 	.word	0x00000000
        /*0060*/ 	.short	0x000a
        /*0062*/ 	.short	0x003c
        /*0064*/ 	.byte	0x00, 0xf0, 0x11, 0x00


	//----- nvinfo : EIATTR_KPARAM_INFO
	.align		4
.L_23:
        /*0068*/ 	.byte	0x04, 0x17
        /*006a*/ 	.short	(.L_25 - .L_24)
.L_24:
        /*006c*/ 	.word	0x00000000
        /*0070*/ 	.short	0x0009
        /*0072*/ 	.short	0x0038
        /*0074*/ 	.byte	0x00, 0xf0, 0x11, 0x00


	//----- nvinfo : EIATTR_KPARAM_INFO
	.align		4
.L_25:
        /*0078*/ 	.byte	0x04, 0x17
        /*007a*/ 	.short	(.L_27 - .L_26)
.L_26:
        /*007c*/ 	.word	0x00000000
        /*0080*/ 	.short	0x0008
        /*0082*/ 	.short	0x0034
        /*0084*/ 	.byte	0x00, 0xf0, 0x11, 0x00


	//----- nvinfo : EIATTR_KPARAM_INFO
	.align		4
.L_27:
        /*0088*/ 	.byte	0x04, 0x17
        /*008a*/ 	.short	(.L_29 - .L_28)
.L_28:
        /*008c*/ 	.word	0x00000000
        /*0090*/ 	.short	0x0007
        /*0092*/ 	.short	0x0030
        /*0094*/ 	.byte	0x00, 0xf0, 0x11, 0x00


	//----- nvinfo : EIATTR_KPARAM_INFO
	.align		4
.L_29:
        /*0098*/ 	.byte	0x04, 0x17
        /*009a*/ 	.short	(.L_31 - .L_30)
.L_30:
        /*009c*/ 	.word	0x00000000
        /*00a0*/ 	.short	0x0006
        /*00a2*/ 	.short	0x0028
        /*00a4*/ 	.byte	0x00, 0xf5, 0x21, 0x00


	//----- nvinfo : EIATTR_KPARAM_INFO
	.align		4
.L_31:
        /*00a8*/ 	.byte	0x04, 0x17
        /*00aa*/ 	.short	(.L_33 - .L_32)
.L_32:
        /*00ac*/ 	.word	0x00000000
        /*00b0*/ 	.short	0x0005
        /*00b2*/ 	.short	0x0020
        /*00b4*/ 	.byte	0x00, 0xf5, 0x21, 0x00


	//----- nvinfo : EIATTR_KPARAM_INFO
	.align		4
.L_33:
        /*00b8*/ 	.byte	0x04, 0x17
        /*00ba*/ 	.short	(.L_35 - .L_34)
.L_34:
        /*00bc*/ 	.word	0x00000000
        /*00c0*/ 	.short	0x0004
        /*00c2*/ 	.short	0x0018
        /*00c4*/ 	.byte	0x00, 0xf5, 0x21, 0x00


	//----- nvinfo : EIATTR_KPARAM_INFO
	.align		4
.L_35:
        /*00c8*/ 	.byte	0x04, 0x17
        /*00ca*/ 	.short	(.L_37 - .L_36)
.L_36:
        /*00cc*/ 	.word	0x00000000
        /*00d0*/ 	.short	0x0003
        /*00d2*/ 	.short	0x0010
        /*00d4*/ 	.byte	0x00, 0xf5, 0x21, 0x00


	//----- nvinfo : EIATTR_KPARAM_INFO
	.align		4
.L_37:
        /*00d8*/ 	.byte	0x04, 0x17
        /*00da*/ 	.short	(.L_39 - .L_38)
.L_38:
        /*00dc*/ 	.word	0x00000000
        /*00e0*/ 	.short	0x0002
        /*00e2*/ 	.short	0x0008
        /*00e4*/ 	.byte	0x00, 0xf0, 0x11, 0x00


	//----- nvinfo : EIATTR_KPARAM_INFO
	.align		4
.L_39:
        /*00e8*/ 	.byte	0x04, 0x17
        /*00ea*/ 	.short	(.L_41 - .L_40)
.L_40:
        /*00ec*/ 	.word	0x00000000
        /*00f0*/ 	.short	0x0001
        /*00f2*/ 	.short	0x0004
        /*00f4*/ 	.byte	0x00, 0xf0, 0x11, 0x00


	//----- nvinfo : EIATTR_KPARAM_INFO
	.align		4
.L_41:
        /*00f8*/ 	.byte	0x04, 0x17
        /*00fa*/ 	.short	(.L_43 - .L_42)
.L_42:
        /*00fc*/ 	.word	0x00000000
        /*0100*/ 	.short	0x0000
        /*0102*/ 	.short	0x0000
        /*0104*/ 	.byte	0x00, 0xf0, 0x11, 0x00


	//----- nvinfo : EIATTR_SPARSE_MMA_MASK
	.align		4
.L_43:
        /*0108*/ 	.byte	0x03, 0x50
        /*010a*/ 	.short	0x0000


	//----- nvinfo : EIATTR_MAXREG_COUNT
	.align		4
        /*010c*/ 	.byte	0x03, 0x1b
        /*010e*/ 	.short	0x00ff


	//----- nvinfo : EIATTR_NUM_BARRIERS
	.align		4
        /*0110*/ 	.byte	0x02, 0x4c
        /*0112*/ 	.byte	0x01
	.zero		1


	//----- nvinfo : EIATTR_MERCURY_ISA_VERSION
	.align		4
        /*0114*/ 	.byte	0x03, 0x5f
        /*0116*/ 	.short	0x0101


	//----- nvinfo : EIATTR_VRC_CTA_INIT_COUNT
	.align		4
        /*0118*/ 	.byte	0x02, 0x4a
	.zero		1
	.zero		1


	//----- nvinfo : EIATTR_EXIT_INSTR_OFFSETS
	.align		4
        /*011c*/ 	.byte	0x04, 0x1c
        /*011e*/ 	.short	(.L_45 - .L_44)


	//   ....[0]....
.L_44:
        /*0120*/ 	.word	0x00000070


	//   ....[1]....
        /*0124*/ 	.word	0x00002dc0


	//   ....[2]....
        /*0128*/ 	.word	0x00002de0


	//----- nvinfo : EIATTR_CRS_STACK_SIZE
	.align		4
.L_45:
        /*012c*/ 	.byte	0x04, 0x1e
        /*012e*/ 	.short	(.L_47 - .L_46)
.L_46:
        /*0130*/ 	.word	0x00000000


	//----- nvinfo : EIATTR_CBANK_PARAM_SIZE
	.align		4
.L_47:
        /*0134*/ 	.byte	0x03, 0x19
        /*0136*/ 	.short	0x0054


	//----- nvinfo : EIATTR_PARAM_CBANK
	.align		4
        /*0138*/ 	.byte	0x04, 0x0a
        /*013a*/ 	.short	(.L_49 - .L_48)
	.align		4
.L_48:
        /*013c*/ 	.word	index@(.nv.constant0._Z4stepiiiPfPiS0_S0_ffffffiff)
        /*0140*/ 	.short	0x0380
        /*0142*/ 	.short	0x0054


	//----- nvinfo : EIATTR_SW_WAR
	.align		4
.L_49:
        /*0144*/ 	.byte	0x04, 0x36
        /*0146*/ 	.short	(.L_51 - .L_50)
.L_50:
        /*0148*/ 	.word	0x00000008
.L_51:


//--------------------- .nv.callgraph             --------------------------
	.section	.nv.callgraph,"",@"SHT_CUDA_CALLGRAPH"
	.align	4
	.sectionentsize	8
	.align		4
        /*0000*/ 	.word	0x00000000
	.align		4
        /*0004*/ 	.word	0xffffffff
	.align		4
        /*0008*/ 	.word	0x00000000
	.align		4
        /*000c*/ 	.word	0xfffffffe
	.align		4
        /*0010*/ 	.word	0x00000000
	.align		4
        /*0014*/ 	.word	0xfffffffd
	.align		4
        /*0018*/ 	.word	0x00000000
	.align		4
        /*001c*/ 	.word	0xfffffffc


//--------------------- .text._Z4stepiiiPfPiS0_S0_ffffffiff --------------------------
	.section	.text._Z4stepiiiPfPiS0_S0_ffffffiff,"ax",@progbits
	.align	128
        .global         _Z4stepiiiPfPiS0_S0_ffffffiff
        .type           _Z4stepiiiPfPiS0_S0_ffffffiff,@function
        .size           _Z4stepiiiPfPiS0_S0_ffffffiff,(.L_x_76 - _Z4stepiiiPfPiS0_S0_ffffffiff)
        .other          _Z4stepiiiPfPiS0_S0_ffffffiff,@"STO_CUDA_ENTRY STV_DEFAULT"
_Z4stepiiiPfPiS0_S0_ffffffiff:
.text._Z4stepiiiPfPiS0_S0_ffffffiff:
[----:B------:R-:W0:Y:S01]  /*0000*/  LDC R1, c[0x0][0x37c] ;  /* 0x0000df00ff017b82 */ /* 0x000e220000000800 */
[----:B------:R-:W1:Y:S01]  /*0010*/  S2R R21, SR_CTAID.X ;  /* 0x0000000000157919 */ /* 0x000e620000002500 */
[----:B------:R-:W2:Y:S01]  /*0020*/  LDCU UR4, c[0x0][0x380] ;  /* 0x00007000ff0477ac */ /* 0x000ea20008000800 */
[----:B0-----:R-:W-:Y:S01]  /*0030*/  IADD3 R1, PT, PT, R1, -0xfa0, RZ ;  /* 0xfffff06001017810 */ /* 0x001fe20007ffe0ff */
[----:B------:R-:W1:Y:S02]  /*0040*/  S2R R0, SR_TID.X ;  /* 0x0000000000007919 */ /* 0x000e640000002100 */
[----:B-1----:R-:W-:-:S04]  /*0050*/  LEA R21, R21, R0, 0x9 ;  /* 0x0000000015157211 */ /* 0x002fc800078e48ff */
[----:B--2---:R-:W-:-:S13]  /*0060*/  ISETP.GE.AND P0, PT, R21, UR4, PT ;  /* 0x0000000415007c0c */ /* 0x004fda000bf06270 */
[----:B------:R-:W-:Y:S05]  /*0070*/  @P0 EXIT ;  /* 0x000000000000094d */ /* 0x000fea0003800000 */
[----:B------:R-:W0:Y:S01]  /*0080*/  LDC.64 R14, c[0x0][0x390] ;  /* 0x0000e400ff0e7b82 */ /* 0x000e220000000a00 */
[----:B------:R-:W1:Y:S01]  /*0090*/  LDCU.64 UR4, c[0x0][0x358] ;  /* 0x00006b00ff0477ac */ /* 0x000e620008000a00 */
[----:B------:R-:W-:-:S06]  /*00a0*/  SHF.L.U32 R3, R21, 0x1, RZ ;  /* 0x0000000115037819 */ /* 0x000fcc00000006ff */
[----:B------:R-:W2:Y:S01]  /*00b0*/  LDC R18, c[0x0][0x384] ;  /* 0x0000e100ff127b82 */ /* 0x000ea20000000800 */
[----:B------:R-:W-:Y:S01]  /*00c0*/  HFMA2 R13, -RZ, RZ, 0, 5.9604644775390625e-08 ;  /* 0x00000001ff0d7431 */ /* 0x000fe200000001ff */
[----:B------:R-:W3:Y:S01]  /*00d0*/  LDCU UR6, c[0x0][0x388] ;  /* 0x00007100ff0677ac */ /* 0x000ee20008000800 */
[----:B0-----:R-:W-:-:S05]  /*00e0*/  IMAD.WIDE R14, R3, 0x4, R14 ;  /* 0x00000004030e7825 */ /* 0x001fca00078e020e */
[----:B------:R-:W0:Y:S01]  /*00f0*/  LDC.64 R2, c[0x0][0x3a0] ;  /* 0x0000e800ff027b82 */ /* 0x000e220000000a00 */
[----:B-1----:R-:W4:Y:S04]  /*0100*/  LDG.E R0, desc[UR4][R14.64] ;  /* 0x000000040e007981 */ /* 0x002f28000c1e1900 */
[----:B------:R-:W5:Y:S01]  /*0110*/  LDG.E R4, desc[UR4][R14.64+0x4] ;  /* 0x000004040e047981 */ /* 0x000f62000c1e1900 */
[----:B--2---:R-:W-:-:S05]  /*0120*/  I2FP.F32.S32 R5, R18 ;  /* 0x0000001200057245 */ /* 0x004fca0000201400 */
[----:B----4-:R-:W-:Y:S01]  /*0130*/  FMUL R0, R0, R5 ;  /* 0x0000000500007220 */ /* 0x010fe20000400000 */
[----:B-----5:R-:W-:-:S03]  /*0140*/  FMUL R6, R5, R4 ;  /* 0x0000000405067220 */ /* 0x020fc60000400000 */
[----:B------:R-:W-:Y:S01]  /*0150*/  F2I.FLOOR.NTZ R7, R0 ;  /* 0x0000000000077305 */ /* 0x000fe20000207100 */
[----:B------:R-:W1:Y:S07]  /*0160*/  LDC.64 R4, c[0x0][0x3a8] ;  /* 0x0000ea00ff047b82 */ /* 0x000e6e0000000a00 */
[----:B------:R-:W2:Y:S02]  /*0170*/  F2I.FLOOR.NTZ R11, R6 ;  /* 0x00000006000b7305 */ /* 0x000ea40000207100 */
[----:B--2---:R-:W-:-:S04]  /*0180*/  IMAD R9, R7, R18, R11 ;  /* 0x0000001207097224 */ /* 0x004fc800078e020b */
[----:B0-----:R-:W-:-:S06]  /*0190*/  IMAD.WIDE R2, R9, 0x4, R2 ;  /* 0x0000000409027825 */ /* 0x001fcc00078e0202 */
[----:B------:R-:W3:Y:S01]  /*01a0*/  ATOMG.E.ADD.STRONG.GPU PT, R2, desc[UR4][R2.64], R13 ;  /* 0x8000000d020279a8 */ /* 0x000ee200081ef104 */
[C---:B------:R-:W-:Y:S01]  /*01b0*/  VIMNMX R19, PT, PT, R7.reuse, 0x1, !PT ;  /* 0x0000000107137848 */ /* 0x040fe20007fe0100 */
[----:B------:R-:W-:Y:S01]  /*01c0*/  BSSY.RECONVERGENT B0, `(.L_x_0) ;  /* 0x000010a000007945 */ /* 0x000fe20003800200 */
[----:B------:R-:W-:Y:S02]  /*01d0*/  VIADDMNMX R22, R7, 0x2, R18, PT ;  /* 0x0000000207167846 */ /* 0x000fe40003800112 */
[----:B------:R-:W-:Y:S02]  /*01e0*/  MOV R20, RZ ;  /* 0x000000ff00147202 */ /* 0x000fe40000000f00 */
[----:B------:R-:W-:Y:S01]  /*01f0*/  ISETP.GT.AND P0, PT, R19, R22, PT ;  /* 0x000000161300720c */ /* 0x000fe20003f04270 */
[----:B---3--:R-:W-:-:S04]  /*0200*/  IMAD R9, R9, UR6, R2 ;  /* 0x0000000609097c24 */ /* 0x008fc8000f8e0202 */
[----:B-1----:R-:W-:-:S05]  /*0210*/  IMAD.WIDE R4, R9, 0x4, R4 ;  /* 0x0000000409047825 */ /* 0x002fca00078e0204 */
[----:B------:R0:W-:Y:S01]  /*0220*/  STG.E desc[UR4][R4.64], R21 ;  /* 0x0000001504007986 */ /* 0x0001e2000c101904 */
[----:B------:R-:W-:Y:S06]  /*0230*/  BAR.SYNC.DEFER_BLOCKING 0x0 ;  /* 0x0000000000007b1d */ /* 0x000fec0000010000 */
[----:B------:R-:W-:Y:S05]  /*0240*/  @P0 BRA `(.L_x_1) ;  /* 0x0000001000040947 */ /* 0x000fea0003800000 */
[----:B------:R-:W1:Y:S01]  /*0250*/  LDC.64 R12, c[0x0][0x3a8] ;  /* 0x0000ea00ff0c7b82 */ /* 0x000e620000000a00 */
[----:B------:R-:W-:Y:S02]  /*0260*/  VIADDMNMX R18, R11, 0x2, R18, PT ;  /* 0x000000020b127846 */ /* 0x000fe40003800112 */
[----:B------:R-:W-:Y:S02]  /*0270*/  IADD3 R19, PT, PT, R19, -0x1, RZ ;  /* 0xffffffff13137810 */ /* 0x000fe40007ffe0ff */
[----:B------:R-:W-:Y:S02]  /*0280*/  VIMNMX R11, PT, PT, R11, 0x1, !PT ;  /* 0x000000010b0b7848 */ /* 0x000fe40007fe0100 */
[----:B------:R-:W-:Y:S02]  /*0290*/  MOV R20, RZ ;  /* 0x000000ff00147202 */ /* 0x000fe40000000f00 */
[----:B-1----:R-:W-:-:S04]  /*02a0*/  IADD3 R12, P0, PT, R12, 0x8, RZ ;  /* 0x000000080c0c7810 */ /* 0x002fc80007f1e0ff */
[----:B------:R-:W-:-:S09]  /*02b0*/  IADD3.X R13, PT, PT, RZ, R13, RZ, P0, !PT ;  /* 0x0000000dff0d7210 */ /* 0x000fd200007fe4ff */
.L_x_31:
[----:B------:R-:W-:Y:S01]  /*02c0*/  ISETP.GT.AND P0, PT, R11, R18, PT ;  /* 0x000000120b00720c */ /* 0x000fe20003f04270 */
[----:B------:R-:W-:-:S12]  /*02d0*/  BSSY.RECONVERGENT B1, `(.L_x_2) ;  /* 0x00000f5000017945 */ /* 0x000fd80003800200 */
[----:B0123-5:R-:W-:Y:S05]  /*02e0*/  @P0 BRA `(.L_x_3) ;  /* 0x0000000c00cc0947 */ /* 0x02ffea0003800000 */
[----:B------:R-:W-:-:S07]  /*02f0*/  IADD3 R10, PT, PT, R11, -0x1, RZ ;  /* 0xffffffff0b0a7810 */ /* 0x000fce0007ffe0ff */
.L_x_30:
[----:B-123--:R-:W1:Y:S01]  /*0300*/  LDC.64 R2, c[0x0][0x3a0] ;  /* 0x0000e800ff027b82 */ /* 0x00ee620000000a00 */
[----:B0-----:R-:W0:Y:S02]  /*0310*/  LDCU UR6, c[0x0][0x384] ;  /* 0x00007080ff0677ac */ /* 0x001e240008000800 */
[----:B0-----:R-:W-:-:S04]  /*0320*/  IMAD R5, R19, UR6, R10 ;  /* 0x0000000613057c24 */ /* 0x001fc8000f8e020a */
[----:B-1----:R-:W-:-:S06]  /*0330*/  IMAD.WIDE R2, R5, 0x4, R2 ;  /* 0x0000000405027825 */ /* 0x002fcc00078e0202 */
[----:B------:R-:W2:Y:S01]  /*0340*/  LDG.E R2, desc[UR4][R2.64] ;  /* 0x0000000402027981 */ /* 0x000ea2000c1e1900 */
[----:B------:R-:W-:Y:S01]  /*0350*/  IADD3 R10, PT, PT, R10, 0x1, RZ ;  /* 0x000000010a0a7810 */ /* 0x000fe20007ffe0ff */
[----:B------:R-:W-:Y:S03]  /*0360*/  BSSY.RECONVERGENT B2, `(.L_x_4) ;  /* 0x00000ea000027945 */ /* 0x000fe60003800200 */
[----:B------:R-:W-:Y:S02]  /*0370*/  ISETP.NE.AND P0, PT, R10, R18, PT ;  /* 0x000000120a00720c */ /* 0x000fe40003f05270 */
[----:B--2---:R-:W-:-:S13]  /*0380*/  ISETP.GE.AND P1, PT, R2, 0x1, PT ;  /* 0x000000010200780c */ /* 0x004fda0003f26270 */
[----:B-----5:R-:W-:Y:S05]  /*0390*/  @!P1 BRA `(.L_x_5) ;  /* 0x0000000c00989947 */ /* 0x020fea0003800000 */
[----:B------:R0:W5:Y:S01]  /*03a0*/  LDG.E R9, desc[UR4][R14.64] ;  /* 0x000000040e097981 */ /* 0x000162000c1e1900 */
[----:B------:R-:W1:Y:S03]  /*03b0*/  LDCU UR6, c[0x0][0x388] ;  /* 0x00007100ff0677ac */ /* 0x000e660008000800 */
[----:B------:R0:W5:Y:S01]  /*03c0*/  LDG.E R8, desc[UR4][R14.64+0x4] ;  /* 0x000004040e087981 */ /* 0x000162000c1e1900 */
[C---:B------:R-:W-:Y:S01]  /*03d0*/  ISETP.GE.U32.AND P1, PT, R2.reuse, 0x4, PT ;  /* 0x000000040200780c */ /* 0x040fe20003f26070 */
[----:B------:R-:W-:Y:S01]  /*03e0*/  BSSY.RECONVERGENT B3, `(.L_x_6) ;  /* 0x0000081000037945 */ /* 0x000fe20003800200 */
[----:B------:R-:W-:Y:S01]  /*03f0*/  HFMA2 R6, -RZ, RZ, 0, 0 ;  /* 0x00000000ff067431 */ /* 0x000fe200000001ff */
[----:B------:R-:W-:Y:S01]  /*0400*/  LOP3.LUT R7, R2, 0x3, RZ, 0xc0, !PT ;  /* 0x0000000302077812 */ /* 0x000fe200078ec0ff */
[----:B-1----:R-:W-:-:S09]  /*0410*/  IMAD R5, R5, UR6, RZ ;  /* 0x0000000605057c24 */ /* 0x002fd2000f8e02ff */
[----:B0-----:R-:W-:Y:S05]  /*0420*/  @!P1 BRA `(.L_x_7) ;  /* 0x0000000400f09947 */ /* 0x001fea0003800000 */
[----:B------:R-:W-:Y:S02]  /*0430*/  LOP3.LUT R6, R2, 0x7ffffffc, RZ, 0xc0, !PT ;  /* 0x7ffffffc02067812 */ /* 0x000fe400078ec0ff */
[----:B------:R-:W-:Y:S02]  /*0440*/  MOV R4, R5 ;  /* 0x0000000500047202 */ /* 0x000fe40000000f00 */
[----:B------:R-:W-:-:S07]  /*0450*/  IADD3 R3, PT, PT, -R6, RZ, RZ ;  /* 0x000000ff06037210 */ /* 0x000fce0007ffe1ff */
.L_x_20:
[----:B0-----:R-:W-:Y:S01]  /*0460*/  IMAD.WIDE R16, R4, 0x4, R12 ;  /* 0x0000000404107825 */ /* 0x001fe200078e020c */
[----:B------:R-:W0:Y:S04]  /*0470*/  LDC.64 R24, c[0x0][0x390] ;  /* 0x0000e400ff187b82 */ /* 0x000e280000000a00 */
[----:B------:R-:W2:Y:S02]  /*0480*/  LDG.E R27, desc[UR4][R16.64+-0x8] ;  /* 0xfffff804101b7981 */ /* 0x000ea4000c1e1900 */
[----:B--2---:R-:W-:-:S05]  /*0490*/  SHF.L.U32 R23, R27, 0x1, RZ ;  /* 0x000000011b177819 */ /* 0x004fca00000006ff */
[----:B0-----:R-:W-:-:S05]  /*04a0*/  IMAD.WIDE R24, R23, 0x4, R24 ;  /* 0x0000000417187825 */ /* 0x001fca00078e0218 */
[----:B------:R-:W2:Y:S04]  /*04b0*/  LDG.E R23, desc[UR4][R24.64+0x4] ;  /* 0x0000040418177981 */ /* 0x000ea8000c1e1900 */
[----:B------:R-:W3:Y:S01]  /*04c0*/  LDG.E R0, desc[UR4][R24.64] ;  /* 0x0000000418007981 */ /* 0x000ee2000c1e1900 */
[----:B------:R-:W-:Y:S01]  /*04d0*/  IADD3 R3, PT, PT, R3, 0x4, RZ ;  /* 0x0000000403037810 */ /* 0x000fe20007ffe0ff */
[----:B------:R-:W-:Y:S03]  /*04e0*/  BSSY.RECONVERGENT B4, `(.L_x_8) ;  /* 0x0000012000047945 */ /* 0x000fe60003800200 */
[----:B------:R-:W-:Y:S01]  /*04f0*/  ISETP.NE.AND P1, PT, R3, RZ, PT ;  /* 0x000000ff0300720c */ /* 0x000fe20003f25270 */
[----:B--2--5:R-:W-:Y:S01]  /*0500*/  FADD R23, R8, -R23 ;  /* 0x8000001708177221 */ /* 0x024fe20000000000 */
[----:B---3--:R-:W-:-:S03]  /*0510*/  FADD R0, R9, -R0 ;  /* 0x8000000009007221 */ /* 0x008fc60000000000 */
[----:B------:R-:W-:-:S04]  /*0520*/  FMUL R23, R23, R23 ;  /* 0x0000001717177220 */ /* 0x000fc80000400000 */
[----:B------:R-:W-:-:S04]  /*0530*/  FFMA R23, R0, R0, R23 ;  /* 0x0000000000177223 */ /* 0x000fc80000000017 */
[----:B------:R0:W1:Y:S01]  /*0540*/  MUFU.RSQ R2, R23 ;  /* 0x0000001700027308 */ /* 0x0000620000001400 */
[----:B------:R-:W-:-:S04]  /*0550*/  IADD3 R0, PT, PT, R23, -0xd000000, RZ ;  /* 0xf300000017007810 */ /* 0x000fc80007ffe0ff */
[----:B------:R-:W-:-:S13]  /*0560*/  ISETP.GT.U32.AND P2, PT, R0, 0x727fffff, PT ;  /* 0x727fffff0000780c */ /* 0x000fda0003f44070 */
[----:B01----:R-:W-:Y:S05]  /*0570*/  @!P2 BRA `(.L_x_9) ;  /* 0x000000000010a947 */ /* 0x003fea0003800000 */
[----:B------:R-:W-:Y:S02]  /*0580*/  MOV R0, R23 ;  /* 0x0000001700007202 */ /* 0x000fe40000000f00 */
[----:B------:R-:W-:-:S07]  /*0590*/  MOV R24, 0x5b0 ;  /* 0x000005b000187802 */ /* 0x000fce0000000f00 */
[----:B------:R-:W-:Y:S05]  /*05a0*/  CALL.REL.NOINC `($__internal_0_$__cuda_sm20_sqrt_rn_f32_slowpath) ;  /* 0x0000002800107944 */ /* 0x000fea0003c00000 */
[----:B------:R-:W-:Y:S05]  /*05b0*/  BRA `(.L_x_10) ;  /* 0x0000000000107947 */ /* 0x000fea0003800000 */
.L_x_9:
[----:B------:R-:W-:Y:S01]  /*05c0*/  FMUL.FTZ R0, R23, R2 ;  /* 0x0000000217007220 */ /* 0x000fe20000410000 */
[----:B------:R-:W-:-:S03]  /*05d0*/  FMUL.FTZ R2, R2, 0.5 ;  /* 0x3f00000002027820 */ /* 0x000fc60000410000 */
[----:B------:R-:W-:-:S04]  /*05e0*/  FFMA R23, -R0, R0, R23 ;  /* 0x0000000000177223 */ /* 0x000fc80000000117 */
[----:B------:R-:W-:-:S07]  /*05f0*/  FFMA R0, R23, R2, R0 ;  /* 0x0000000217007223 */ /* 0x000fce0000000000 */
.L_x_10:
[----:B------:R-:W-:Y:S05]  /*0600*/  BSYNC.RECONVERGENT B4 ;  /* 0x0000000000047941 */ /* 0x000fea0003800200 */
.L_x_8:
[----:B------:R-:W2:Y:S01]  /*0610*/  LDG.E R2, desc[UR4][R16.64+-0x4] ;  /* 0xfffffc0410027981 */ /* 0x000ea2000c1e1900 */
[----:B------:R-:W0:Y:S01]  /*0620*/  LDC.64 R24, c[0x0][0x390] ;  /* 0x0000e400ff187b82 */ /* 0x000e220000000a00 */
[----:B------:R-:W1:Y:S02]  /*0630*/  LDCU UR6, c[0x0][0x3d0] ;  /* 0x00007a00ff0677ac */ /* 0x000e640008000800 */
[----:B-1----:R-:W-:-:S13]  /*0640*/  FSETP.GEU.AND P2, PT, R0, UR6, PT ;  /* 0x0000000600007c0b */ /* 0x002fda000bf4e000 */
[----:B------:R-:W-:-:S05]  /*0650*/  @!P2 LEA R0, R20, R1, 0x2 ;  /* 0x000000011400a211 */ /* 0x000fca00078e10ff */
[----:B------:R1:W-:Y:S01]  /*0660*/  @!P2 STL [R0], R27 ;  /* 0x0000001b0000a387 */ /* 0x0003e20000100800 */
[----:B--2---:R-:W-:-:S05]  /*0670*/  SHF.L.U32 R23, R2, 0x1, RZ ;  /* 0x0000000102177819 */ /* 0x004fca00000006ff */
[----:B0-----:R-:W-:-:S05]  /*0680*/  IMAD.WIDE R24, R23, 0x4, R24 ;  /* 0x0000000417187825 */ /* 0x001fca00078e0218 */
[----:B------:R-:W2:Y:S04]  /*0690*/  LDG.E R23, desc[UR4][R24.64+0x4] ;  /* 0x0000040418177981 */ /* 0x000ea8000c1e1900 */
[----:B------:R-:W3:Y:S01]  /*06a0*/  LDG.E R26, desc[UR4][R24.64] ;  /* 0x00000004181a7981 */ /* 0x000ee2000c1e1900 */
[----:B------:R-:W-:Y:S01]  /*06b0*/  BSSY.RECONVERGENT B4, `(.L_x_11) ;  /* 0x0000012000047945 */ /* 0x000fe20003800200 */
[----:B------:R-:W-:Y:S01]  /*06c0*/  @!P2 IADD3 R20, PT, PT, R20, 0x1, RZ ;  /* 0x000000011414a810 */ /* 0x000fe20007ffe0ff */
[----:B--2---:R-:W-:Y:S01]  /*06d0*/  FADD R23, R8, -R23 ;  /* 0x8000001708177221 */ /* 0x004fe20000000000 */
[----:B---3--:R-:W-:-:S03]  /*06e0*/  FADD R26, R9, -R26 ;  /* 0x8000001a091a7221 */ /* 0x008fc60000000000 */
[----:B------:R-:W-:-:S04]  /*06f0*/  FMUL R23, R23, R23 ;  /* 0x0000001717177220 */ /* 0x000fc80000400000 */
[----:B------:R-:W-:-:S04]  /*0700*/  FFMA R29, R26, R26, R23 ;  /* 0x0000001a1a1d7223 */ /* 0x000fc80000000017 */
[----:B------:R1:W0:Y:S01]  /*0710*/  MUFU.RSQ R26, R29 ;  /* 0x0000001d001a7308 */ /* 0x0002220000001400 */
[----:B------:R-:W-:-:S04]  /*0720*/  IADD3 R23, PT, PT, R29, -0xd000000, RZ ;  /* 0xf30000001d177810 */ /* 0x000fc80007ffe0ff */
[----:B------:R-:W-:-:S13]  /*0730*/  ISETP.GT.U32.AND P3, PT, R23, 0x727fffff, PT ;  /* 0x727fffff1700780c */ /* 0x000fda0003f64070 */
[----:B01----:R-:W-:Y:S05]  /*0740*/  @!P3 BRA `(.L_x_12) ;  /* 0x000000000010b947 */ /* 0x003fea0003800000 */
[----:B------:R-:W-:Y:S02]  /*0750*/  MOV R0, R29 ;  /* 0x0000001d00007202 */ /* 0x000fe40000000f00 */
[----:B------:R-:W-:-:S07]  /*0760*/  MOV R24, 0x780 ;  /* 0x0000078000187802 */ /* 0x000fce0000000f00 */
[----:B------:R-:W-:Y:S05]  /*0770*/  CALL.REL.NOINC `($__internal_0_$__cuda_sm20_sqrt_rn_f32_slowpath) ;  /* 0x00000024009c7944 */ /* 0x000fea0003c00000 */
[----:B------:R-:W-:Y:S05]  /*0780*/  BRA `(.L_x_13) ;  /* 0x0000000000107947 */ /* 0x000fea0003800000 */
.L_x_12:
[----:B------:R-:W-:Y:S01]  /*0790*/  FMUL.FTZ R0, R29, R26 ;  /* 0x0000001a1d007220 */ /* 0x000fe20000410000 */
[----:B------:R-:W-:-:S03]  /*07a0*/  FMUL.FTZ R24, R26, 0.5 ;  /* 0x3f0000001a187820 */ /* 0x000fc60000410000 */
[----:B------:R-:W-:-:S04]  /*07b0*/  FFMA R23, -R0, R0, R29 ;  /* 0x0000000000177223 */ /* 0x000fc8000000011d */
[----:B------:R-:W-:-:S07]  /*07c0*/  FFMA R0, R23, R24, R0 ;  /* 0x0000001817007223 */ /* 0x000fce0000000000 */
.L_x_13:
[----:B------:R-:W-:Y:S05]  /*07d0*/  BSYNC.RECONVERGENT B4 ;  /* 0x0000000000047941 */ /* 0x000fea0003800200 */
.L_x_11:
        /* <DEDUP_REMOVED lines=24> */
.L_x_15:
[----:B------:R-:W-:Y:S01]  /*0960*/  FMUL.FTZ R0, R23, R26 ;  /* 0x0000001a17007220 */ /* 0x000fe20000410000 */
[----:B------:R-:W-:-:S03]  /*0970*/  FMUL.FTZ R2, R26, 0.5 ;  /* 0x3f0000001a027820 */ /* 0x000fc60000410000 */
[----:B------:R-:W-:-:S04]  /*0980*/  FFMA R23, -R0, R0, R23 ;  /* 0x0000000000177223 */ /* 0x000fc80000000117 */
[----:B------:R-:W-:-:S07]  /*0990*/  FFMA R0, R23, R2, R0 ;  /* 0x0000000217007223 */ /* 0x000fce0000000000 */
.L_x_16:
[----:B------:R-:W-:Y:S05]  /*09a0*/  BSYNC.RECONVERGENT B4 ;  /* 0x0000000000047941 */ /* 0x000fea0003800200 */
.L_x_14:
[----:B------:R-:W2:Y:S01]  /*09b0*/  LDG.E R16, desc[UR4][R16.64+0x4] ;  /* 0x0000040410107981 */ /* 0x000ea2000c1e1900 */
[----:B------:R-:W0:Y:S01]  /*09c0*/  LDC.64 R24, c[0x0][0x390] ;  /* 0x0000e400ff187b82 */ /* 0x000e220000000a00 */
[----:B------:R-:W1:Y:S01]  /*09d0*/  LDCU UR6, c[0x0][0x3d0] ;  /* 0x00007a00ff0677ac */ /* 0x000e620008000800 */
[----:B--2---:R-:W-:-:S05]  /*09e0*/  SHF.L.U32 R23, R16, 0x1, RZ ;  /* 0x0000000110177819 */ /* 0x004fca00000006ff */
[----:B0-----:R-:W-:-:S05]  /*09f0*/  IMAD.WIDE R24, R23, 0x4, R24 ;  /* 0x0000000417187825 */ /* 0x001fca00078e0218 */
[----:B------:R-:W2:Y:S04]  /*0a00*/  LDG.E R23, desc[UR4][R24.64+0x4] ;  /* 0x0000040418177981 */ /* 0x000ea8000c1e1900 */
[----:B------:R-:W3:Y:S01]  /*0a10*/  LDG.E R2, desc[UR4][R24.64] ;  /* 0x0000000418027981 */ /* 0x000ee2000c1e1900 */
[----:B-1----:R-:W-:Y:S01]  /*0a20*/  FSETP.GEU.AND P2, PT, R0, UR6, PT ;  /* 0x0000000600007c0b */ /* 0x002fe2000bf4e000 */
[----:B------:R-:W-:-:S12]  /*0a30*/  BSSY.RECONVERGENT B4, `(.L_x_17) ;  /* 0x0000014000047945 */ /* 0x000fd80003800200 */
[C---:B------:R-:W-:Y:S02]  /*0a40*/  @!P2 LEA R26, R20.reuse, R1, 0x2 ;  /* 0x00000001141aa211 */ /* 0x040fe400078e10ff */
[----:B------:R-:W-:-:S03]  /*0a50*/  @!P2 IADD3 R20, PT, PT, R20, 0x1, RZ ;  /* 0x000000011414a810 */ /* 0x000fc60007ffe0ff */
[----:B------:R0:W-:Y:S01]  /*0a60*/  @!P2 STL [R26], R27 ;  /* 0x0000001b1a00a387 */ /* 0x0001e20000100800 */
[----:B--2---:R-:W-:Y:S01]  /*0a70*/  FADD R23, R8, -R23 ;  /* 0x8000001708177221 */ /* 0x004fe20000000000 */
        /* <DEDUP_REMOVED lines=11> */
.L_x_18:
[----:B------:R-:W-:Y:S01]  /*0b30*/  FMUL.FTZ R0, R23, R2 ;  /* 0x0000000217007220 */ /* 0x000fe20000410000 */
[----:B------:R-:W-:-:S03]  /*0b40*/  FMUL.FTZ R2, R2, 0.5 ;  /* 0x3f00000002027820 */ /* 0x000fc60000410000 */
[----:B------:R-:W-:-:S04]  /*0b50*/  FFMA R17, -R0, R0, R23 ;  /* 0x0000000000117223 */ /* 0x000fc80000000117 */
[----:B------:R-:W-:-:S07]  /*0b60*/  FFMA R0, R17, R2, R0 ;  /* 0x0000000211007223 */ /* 0x000fce0000000000 */
.L_x_19:
[----:B------:R-:W-:Y:S05]  /*0b70*/  BSYNC.RECONVERGENT B4 ;  /* 0x0000000000047941 */ /* 0x000fea0003800200 */
.L_x_17:
[----:B------:R-:W0:Y:S01]  /*0b80*/  LDCU UR6, c[0x0][0x3d0] ;  /* 0x00007a00ff0677ac */ /* 0x000e220008000800 */
[----:B------:R-:W-:Y:S02]  /*0b90*/  IADD3 R4, PT, PT, R4, 0x4, RZ ;  /* 0x0000000404047810 */ /* 0x000fe40007ffe0ff */
[----:B0-----:R-:W-:-:S13]  /*0ba0*/  FSETP.GEU.AND P2, PT, R0, UR6, PT ;  /* 0x0000000600007c0b */ /* 0x001fda000bf4e000 */
[C---:B------:R-:W-:Y:S02]  /*0bb0*/  @!P2 LEA R17, R20.reuse, R1, 0x2 ;  /* 0x000000011411a211 */ /* 0x040fe400078e10ff */
[----:B------:R-:W-:-:S03]  /*0bc0*/  @!P2 IADD3 R20, PT, PT, R20, 0x1, RZ ;  /* 0x000000011414a810 */ /* 0x000fc60007ffe0ff */
[----:B------:R0:W-:Y:S01]  /*0bd0*/  @!P2 STL [R17], R16 ;  /* 0x000000101100a387 */ /* 0x0001e20000100800 */
[----:B------:R-:W-:Y:S05]  /*0be0*/  @P1 BRA `(.L_x_20) ;  /* 0xfffffff8001c1947 */ /* 0x000fea000383ffff */
.L_x_7:
[----:B------:R-:W-:Y:S05]  /*0bf0*/  BSYNC.RECONVERGENT B3 ;  /* 0x0000000000037941 */ /* 0x000fea0003800200 */
.L_x_6:
[----:B------:R-:W-:-:S13]  /*0c00*/  ISETP.NE.AND P1, PT, R7, RZ, PT ;  /* 0x000000ff0700720c */ /* 0x000fda0003f25270 */
[----:B------:R-:W-:Y:S05]  /*0c10*/  @!P1 BRA `(.L_x_5) ;  /* 0x0000000400789947 */ /* 0x000fea0003800000 */
[----:B------:R-:W1:Y:S01]  /*0c20*/  LDC.64 R2, c[0x0][0x3a8] ;  /* 0x0000ea00ff027b82 */ /* 0x000e620000000a00 */
[----:B------:R-:W-:-:S07]  /*0c30*/  IADD3 R5, PT, PT, R5, R6, RZ ;  /* 0x0000000605057210 */ /* 0x000fce0007ffe0ff */
[----:B0-----:R-:W0:Y:S01]  /*0c40*/  LDC.64 R16, c[0x0][0x390] ;  /* 0x0000e400ff107b82 */ /* 0x001e220000000a00 */
[----:B-1----:R-:W-:-:S05]  /*0c50*/  IMAD.WIDE R4, R5, 0x4, R2 ;  /* 0x0000000405047825 */ /* 0x002fca00078e0202 */
[----:B------:R-:W2:Y:S02]  /*0c60*/  LDG.E R2, desc[UR4][R4.64] ;  /* 0x0000000404027981 */ /* 0x000ea4000c1e1900 */
[----:B--2---:R-:W-:-:S05]  /*0c70*/  SHF.L.U32 R3, R2, 0x1, RZ ;  /* 0x0000000102037819 */ /* 0x004fca00000006ff */
[----:B0-----:R-:W-:-:S05]  /*0c80*/  IMAD.WIDE R16, R3, 0x4, R16 ;  /* 0x0000000403107825 */ /* 0x001fca00078e0210 */
[----:B------:R-:W2:Y:S04]  /*0c90*/  LDG.E R3, desc[UR4][R16.64+0x4] ;  /* 0x0000040410037981 */ /* 0x000ea8000c1e1900 */
[----:B------:R-:W3:Y:S01]  /*0ca0*/  LDG.E R0, desc[UR4][R16.64] ;  /* 0x0000000410007981 */ /* 0x000ee2000c1e1900 */
[----:B------:R-:W-:Y:S01]  /*0cb0*/  BSSY.RECONVERGENT B3, `(.L_x_21) ;  /* 0x0000011000037945 */ /* 0x000fe20003800200 */
        /* <DEDUP_REMOVED lines=12> */
.L_x_22:
[----:B------:R-:W-:Y:S01]  /*0d80*/  FMUL.FTZ R0, R3, R6 ;  /* 0x0000000603007220 */ /* 0x000fe20000410000 */
[----:B------:R-:W-:-:S03]  /*0d90*/  FMUL.FTZ R6, R6, 0.5 ;  /* 0x3f00000006067820 */ /* 0x000fc60000410000 */
[----:B------:R-:W-:-:S04]  /*0da0*/  FFMA R3, -R0, R0, R3 ;  /* 0x0000000000037223 */ /* 0x000fc80000000103 */
[----:B------:R-:W-:-:S07]  /*0db0*/  FFMA R0, R3, R6, R0 ;  /* 0x0000000603007223 */ /* 0x000fce0000000000 */
.L_x_23:
[----:B------:R-:W-:Y:S05]  /*0dc0*/  BSYNC.RECONVERGENT B3 ;  /* 0x0000000000037941 */ /* 0x000fea0003800200 */
.L_x_21:
[----:B------:R-:W0:Y:S01]  /*0dd0*/  LDCU UR6, c[0x0][0x3d0] ;  /* 0x00007a00ff0677ac */ /* 0x000e220008000800 */
[----:B------:R-:W-:Y:S02]  /*0de0*/  ISETP.NE.AND P2, PT, R7, 0x1, PT ;  /* 0x000000010700780c */ /* 0x000fe40003f45270 */
[----:B0-----:R-:W-:-:S13]  /*0df0*/  FSETP.GEU.AND P1, PT, R0, UR6, PT ;  /* 0x0000000600007c0b */ /* 0x001fda000bf2e000 */
[C---:B------:R-:W-:Y:S02]  /*0e00*/  @!P1 LEA R3, R20.reuse, R1, 0x2 ;  /* 0x0000000114039211 */ /* 0x040fe400078e10ff */
[----:B------:R-:W-:-:S03]  /*0e10*/  @!P1 IADD3 R20, PT, PT, R20, 0x1, RZ ;  /* 0x0000000114149810 */ /* 0x000fc60007ffe0ff */
[----:B------:R1:W-:Y:S01]  /*0e20*/  @!P1 STL [R3], R2 ;  /* 0x0000000203009387 */ /* 0x0003e20000100800 */
[----:B------:R-:W-:Y:S05]  /*0e30*/  @!P2 BRA `(.L_x_5) ;  /* 0x0000000000f0a947 */ /* 0x000fea0003800000 */
[----:B-1----:R-:W2:Y:S01]  /*0e40*/  LDG.E R2, desc[UR4][R4.64+0x4] ;  /* 0x0000040404027981 */ /* 0x002ea2000c1e1900 */
[----:B------:R-:W0:Y:S01]  /*0e50*/  LDC.64 R16, c[0x0][0x390] ;  /* 0x0000e400ff107b82 */ /* 0x000e220000000a00 */
[----:B--2---:R-:W-:-:S05]  /*0e60*/  SHF.L.U32 R3, R2, 0x1, RZ ;  /* 0x0000000102037819 */ /* 0x004fca00000006ff */
[----:B0-----:R-:W-:-:S05]  /*0e70*/  IMAD.WIDE R16, R3, 0x4, R16 ;  /* 0x0000000403107825 */ /* 0x001fca00078e0210 */
[----:B------:R-:W2:Y:S04]  /*0e80*/  LDG.E R3, desc[UR4][R16.64+0x4] ;  /* 0x0000040410037981 */ /* 0x000ea8000c1e1900 */
[----:B------:R-:W3:Y:S01]  /*0e90*/  LDG.E R0, desc[UR4][R16.64] ;  /* 0x0000000410007981 */ /* 0x000ee2000c1e1900 */
[----:B------:R-:W-:Y:S01]  /*0ea0*/  BSSY.RECONVERGENT B3, `(.L_x_24) ;  /* 0x0000011000037945 */ /* 0x000fe20003800200 */
        /* <DEDUP_REMOVED lines=12> */
.L_x_25:
[----:B------:R-:W-:Y:S01]  /*0f70*/  FMUL.FTZ R0, R3, R6 ;  /* 0x0000000603007220 */ /* 0x000fe20000410000 */
[----:B------:R-:W-:-:S03]  /*0f80*/  FMUL.FTZ R6, R6, 0.5 ;  /* 0x3f00000006067820 */ /* 0x000fc60000410000 */
[----:B------:R-:W-:-:S04]  /*0f90*/  FFMA R3, -R0, R0, R3 ;  /* 0x0000000000037223 */ /* 0x000fc80000000103 */
[----:B------:R-:W-:-:S07]  /*0fa0*/  FFMA R0, R3, R6, R0 ;  /* 0x0000000603007223 */ /* 0x000fce0000000000 */
.L_x_26:
[----:B------:R-:W-:Y:S05]  /*0fb0*/  BSYNC.RECONVERGENT B3 ;  /* 0x0000000000037941 */ /* 0x000fea0003800200 */
.L_x_24:
[----:B------:R-:W0:Y:S01]  /*0fc0*/  LDCU UR6, c[0x0][0x3d0] ;  /* 0x00007a00ff0677ac */ /* 0x000e220008000800 */
[----:B------:R-:W-:Y:S02]  /*0fd0*/  ISETP.NE.AND P2, PT, R7, 0x2, PT ;  /* 0x000000020700780c */ /* 0x000fe40003f45270 */
[----:B0-----:R-:W-:-:S13]  /*0fe0*/  FSETP.GEU.AND P1, PT, R0, UR6, PT ;  /* 0x0000000600007c0b */ /* 0x001fda000bf2e000 */
[C---:B------:R-:W-:Y:S02]  /*0ff0*/  @!P1 LEA R3, R20.reuse, R1, 0x2 ;  /* 0x0000000114039211 */ /* 0x040fe400078e10ff */
[----:B------:R-:W-:-:S03]  /*1000*/  @!P1 IADD3 R20, PT, PT, R20, 0x1, RZ ;  /* 0x0000000114149810 */ /* 0x000fc60007ffe0ff */
[----:B------:R2:W-:Y:S01]  /*1010*/  @!P1 STL [R3], R2 ;  /* 0x0000000203009387 */ /* 0x0005e20000100800 */
[----:B------:R-:W-:Y:S05]  /*1020*/  @!P2 BRA `(.L_x_5) ;  /* 0x000000000074a947 */ /* 0x000fea0003800000 */
[----:B------:R-:W3:Y:S01]  /*1030*/  LDG.E R4, desc[UR4][R4.64+0x8] ;  /* 0x0000080404047981 */ /* 0x000ee2000c1e1900 */
[----:B--2---:R-:W0:Y:S01]  /*1040*/  LDC.64 R2, c[0x0][0x390] ;  /* 0x0000e400ff027b82 */ /* 0x004e220000000a00 */
[----:B---3--:R-:W-:-:S05]  /*1050*/  SHF.L.U32 R7, R4, 0x1, RZ ;  /* 0x0000000104077819 */ /* 0x008fca00000006ff */
        /* <DEDUP_REMOVED lines=16> */
.L_x_28:
[----:B------:R-:W-:Y:S01]  /*1160*/  FMUL.FTZ R0, R7, R6 ;  /* 0x0000000607007220 */ /* 0x000fe20000410000 */
[----:B------:R-:W-:-:S03]  /*1170*/  FMUL.FTZ R2, R6, 0.5 ;  /* 0x3f00000006027820 */ /* 0x000fc60000410000 */
[----:B------:R-:W-:-:S04]  /*1180*/  FFMA R3, -R0, R0, R7 ;  /* 0x0000000000037223 */ /* 0x000fc80000000107 */
[----:B------:R-:W-:-:S07]  /*1190*/  FFMA R0, R3, R2, R0 ;  /* 0x0000000203007223 */ /* 0x000fce0000000000 */
.L_x_29:
[----:B------:R-:W-:Y:S05]  /*11a0*/  BSYNC.RECONVERGENT B3 ;  /* 0x0000000000037941 */ /* 0x000fea0003800200 */
.L_x_27:
[----:B------:R-:W0:Y:S02]  /*11b0*/  LDCU UR6, c[0x0][0x3d0] ;  /* 0x00007a00ff0677ac */ /* 0x000e240008000800 */
[----:B0-----:R-:W-:-:S13]  /*11c0*/  FSETP.GEU.AND P1, PT, R0, UR6, PT ;  /* 0x0000000600007c0b */ /* 0x001fda000bf2e000 */
[C---:B------:R-:W-:Y:S02]  /*11d0*/  @!P1 LEA R3, R20.reuse, R1, 0x2 ;  /* 0x0000000114039211 */ /* 0x040fe400078e10ff */
[----:B------:R-:W-:-:S03]  /*11e0*/  @!P1 IADD3 R20, PT, PT, R20, 0x1, RZ ;  /* 0x0000000114149810 */ /* 0x000fc60007ffe0ff */
[----:B------:R3:W-:Y:S04]  /*11f0*/  @!P1 STL [R3], R4 ;  /* 0x0000000403009387 */ /* 0x0007e80000100800 */
.L_x_5:
[----:B------:R-:W-:Y:S05]  /*1200*/  BSYNC.RECONVERGENT B2 ;  /* 0x0000000000027941 */ /* 0x000fea0003800200 */
.L_x_4:
[----:B------:R-:W-:Y:S05]  /*1210*/  @P0 BRA `(.L_x_30) ;  /* 0xfffffff000380947 */ /* 0x000fea000383ffff */
.L_x_3:
[----:B------:R-:W-:Y:S05]  /*1220*/  BSYNC.RECONVERGENT B1 ;  /* 0x0000000000017941 */ /* 0x000fea0003800200 */
.L_x_2:
[----:B------:R-:W-:-:S04]  /*1230*/  IADD3 R19, PT, PT, R19, 0x1, RZ ;  /* 0x0000000113137810 */ /* 0x000fc80007ffe0ff */
[----:B------:R-:W-:-:S13]  /*1240*/  ISETP.NE.AND P0, PT, R19, R22, PT ;  /* 0x000000161300720c */ /* 0x000fda0003f05270 */
[----:B------:R-:W-:Y:S05]  /*1250*/  @P0 BRA `(.L_x_31) ;  /* 0xfffffff000180947 */ /* 0x000fea000383ffff */
.L_x_1:
[----:B------:R-:W-:Y:S05]  /*1260*/  BSYNC.RECONVERGENT B0 ;  /* 0x0000000000007941 */ /* 0x000fea0003800200 */
.L_x_0:
[----:B------:R-:W4:Y:S01]  /*1270*/  LDC.64 R18, c[0x0][0x398] ;  /* 0x0000e600ff127b82 */ /* 0x000f220000000a00 */
[----:B------:R-:W-:Y:S01]  /*1280*/  ISETP.GE.AND P0, PT, R20, 0x1, PT ;  /* 0x000000011400780c */ /* 0x000fe20003f06270 */
[----:B------:R-:W-:Y:S01]  /*1290*/  BSSY.RECONVERGENT B0, `(.L_x_32) ;  /* 0x00001a7000007945 */ /* 0x000fe20003800200 */
[----:B0--3--:R-:W-:Y:S01]  /*12a0*/  HFMA2 R4, -RZ, RZ, 0, 0 ;  /* 0x00000000ff047431 */ /* 0x009fe200000001ff */
[----:B------:R-:W-:Y:S01]  /*12b0*/  MOV R17, RZ ;  /* 0x000000ff00117202 */ /* 0x000fe20000000f00 */
[----:B----4-:R-:W-:-:S09]  /*12c0*/  IMAD.WIDE R18, R21, 0x4, R18 ;  /* 0x0000000415127825 */ /* 0x010fd200078e0212 */
[----:B------:R-:W-:Y:S05]  /*12d0*/  @!P0 BRA `(.L_x_33) ;  /* 0x0000001800888947 */ /* 0x000fea0003800000 */
[----:B------:R0:W5:Y:S04]  /*12e0*/  LDG.E R16, desc[UR4][R14.64] ;  /* 0x000000040e107981 */ /* 0x000168000c1e1900 */
[----:B------:R0:W5:Y:S01]  /*12f0*/  LDG.E R5, desc[UR4][R14.64+0x4] ;  /* 0x000004040e057981 */ /* 0x000162000c1e1900 */
[----:B------:R-:W-:Y:S02]  /*1300*/  MOV R17, RZ ;  /* 0x000000ff00117202 */ /* 0x000fe40000000f00 */
[----:B------:R-:W-:Y:S02]  /*1310*/  MOV R6, RZ ;  /* 0x000000ff00067202 */ /* 0x000fe40000000f00 */
[----:B------:R-:W-:-:S07]  /*1320*/  MOV R4, RZ ;  /* 0x000000ff00047202 */ /* 0x000fce0000000f00 */
.L_x_61:
[----:B------:R-:W-:Y:S01]  /*1330*/  LEA R7, R6, R1, 0x2 ;  /* 0x0000000106077211 */ /* 0x000fe200078e10ff */
[----:B------:R-:W3:Y:S05]  /*1340*/  LDC.64 R10, c[0x0][0x390] ;  /* 0x0000e400ff0a7b82 */ /* 0x000eea0000000a00 */
[----:B------:R-:W1:Y:S02]  /*1350*/  LDL R7, [R7] ;  /* 0x0000000007077983 */ /* 0x000e640000100800 */
[----:B-12---:R-:W-:-:S05]  /*1360*/  SHF.L.U32 R3, R7, 0x1, RZ ;  /* 0x0000000107037819 */ /* 0x006fca00000006ff */
[----:B---3--:R-:W-:-:S05]  /*1370*/  IMAD.WIDE R10, R3, 0x4, R10 ;  /* 0x00000004030a7825 */ /* 0x008fca00078e020a */
[----:B-----5:R-:W2:Y:S04]  /*1380*/  LDG.E R8, desc[UR4][R10.64+0x4] ;  /* 0x000004040a087981 */ /* 0x020ea8000c1e1900 */
[----:B------:R-:W3:Y:S01]  /*1390*/  LDG.E R9, desc[UR4][R10.64] ;  /* 0x000000040a097981 */ /* 0x000ee2000c1e1900 */
[----:B------:R-:W-:Y:S01]  /*13a0*/  IADD3 R6, PT, PT, R6, 0x1, RZ ;  /* 0x0000000106067810 */ /* 0x000fe20007ffe0ff */
[----:B------:R-:W-:Y:S03]  /*13b0*/  BSSY.RECONVERGENT B1, `(.L_x_34) ;  /* 0x0000013000017945 */ /* 0x000fe60003800200 */
[----:B------:R-:W-:Y:S01]  /*13c0*/  ISETP.NE.AND P1, PT, R6, R20, PT ;  /* 0x000000140600720c */ /* 0x000fe20003f25270 */
[----:B--2---:R-:W-:Y:S01]  /*13d0*/  FADD R2, R5, -R8 ;  /* 0x8000000805027221 */ /* 0x004fe20000000000 */
[----:B---3--:R-:W-:-:S03]  /*13e0*/  FADD R3, R16, -R9 ;  /* 0x8000000910037221 */ /* 0x008fc60000000000 */
[----:B------:R-:W-:-:S04]  /*13f0*/  FMUL R0, R2, R2 ;  /* 0x0000000202007220 */ /* 0x000fc80000400000 */
[----:B------:R-:W-:-:S04]  /*1400*/  FFMA R13, R3, R3, R0 ;  /* 0x00000003030d7223 */ /* 0x000fc80000000000 */
[----:B------:R1:W2:Y:S01]  /*1410*/  MUFU.RSQ R12, R13 ;  /* 0x0000000d000c7308 */ /* 0x0002a20000001400 */
[----:B------:R-:W-:-:S04]  /*1420*/  IADD3 R0, PT, PT, R13, -0xd000000, RZ ;  /* 0xf30000000d007810 */ /* 0x000fc80007ffe0ff */
[----:B------:R-:W-:-:S13]  /*1430*/  ISETP.GT.U32.AND P0, PT, R0, 0x727fffff, PT ;  /* 0x727fffff0000780c */ /* 0x000fda0003f04070 */
[----:B-12---:R-:W-:Y:S05]  /*1440*/  @!P0 BRA `(.L_x_35) ;  /* 0x0000000000148947 */ /* 0x006fea0003800000 */
[----:B------:R-:W-:Y:S02]  /*1450*/  MOV R0, R13 ;  /* 0x0000000d00007202 */ /* 0x000fe40000000f00 */
[----:B------:R-:W-:-:S07]  /*1460*/  MOV R24, 0x1480 ;  /* 0x0000148000187802 */ /* 0x000fce0000000f00 */
[----:B0-----:R-:W-:Y:S05]  /*1470*/  CALL.REL.NOINC `($__internal_0_$__cuda_sm20_sqrt_rn_f32_slowpath) ;  /* 0x00000018005c7944 */ /* 0x001fea0003c00000 */
[----:B------:R-:W-:Y:S01]  /*1480*/  MOV R10, R0 ;  /* 0x00000000000a7202 */ /* 0x000fe20000000f00 */
[----:B------:R-:W-:Y:S06]  /*1490*/  BRA `(.L_x_36) ;  /* 0x0000000000107947 */ /* 0x000fec0003800000 */
.L_x_35:
[----:B------:R-:W-:Y:S01]  /*14a0*/  FMUL.FTZ R10, R13, R12 ;  /* 0x0000000c0d0a7220 */ /* 0x000fe20000410000 */
[----:B------:R-:W-:-:S03]  /*14b0*/  FMUL.FTZ R0, R12, 0.5 ;  /* 0x3f0000000c007820 */ /* 0x000fc60000410000 */
[----:B------:R-:W-:-:S04]  /*14c0*/  FFMA R11, -R10, R10, R13 ;  /* 0x0000000a0a0b7223 */ /* 0x000fc8000000010d */
[----:B------:R-:W-:-:S07]  /*14d0*/  FFMA R10, R11, R0, R10 ;  /* 0x000000000b0a7223 */ /* 0x000fce000000000a */
.L_x_36:
[----:B------:R-:W-:Y:S05]  /*14e0*/  BSYNC.RECONVERGENT B1 ;  /* 0x0000000000017941 */ /* 0x000fea0003800200 */
.L_x_34:
[----:B------:R-:W-:Y:S01]  /*14f0*/  HFMA2 R11, -RZ, RZ, 0, 0 ;  /* 0x00000000ff0b7431 */ /* 0x000fe200000001ff */
[----:B------:R-:W-:Y:S06]  /*1500*/  BSSY.RECONVERGENT B1, `(.L_x_37) ;  /* 0x0000147000017945 */ /* 0x000fec0003800200 */
.L_x_52:
[----:B------:R-:W-:Y:S01]  /*1510*/  LEA R24, R11, R1, 0x2 ;  /* 0x000000010b187211 */ /* 0x000fe200078e10ff */
[----:B------:R-:W1:Y:S05]  /*1520*/  LDC.64 R12, c[0x0][0x390] ;  /* 0x0000e400ff0c7b82 */ /* 0x000e6a0000000a00 */
[----:B------:R-:W2:Y:S02]  /*1530*/  LDL R24, [R24] ;  /* 0x0000000018187983 */ /* 0x000ea40000100800 */
[----:B--2---:R-:W-:-:S05]  /*1540*/  SHF.L.U32 R21, R24, 0x1, RZ ;  /* 0x0000000118157819 */ /* 0x004fca00000006ff */
[----:B-1----:R-:W-:-:S05]  /*1550*/  IMAD.WIDE R12, R21, 0x4, R12 ;  /* 0x00000004150c7825 */ /* 0x002fca00078e020c */
[----:B------:R-:W2:Y:S04]  /*1560*/  LDG.E R0, desc[UR4][R12.64] ;  /* 0x000000040c007981 */ /* 0x000ea8000c1e1900 */
[----:B------:R-:W3:Y:S01]  /*1570*/  LDG.E R21, desc[UR4][R12.64+0x4] ;  /* 0x000004040c157981 */ /* 0x000ee2000c1e1900 */
[----:B------:R-:W-:Y:S01]  /*1580*/  BSSY.RECONVERGENT B2, `(.L_x_38) ;  /* 0x0000049000027945 */ /* 0x000fe20003800200 */
[----:B------:R-:W-:Y:S01]  /*1590*/  MOV R24, 0x3f800000 ;  /* 0x3f80000000187802 */ /* 0x000fe20000000f00 */
[--C-:B--2---:R-:W-:Y:S01]  /*15a0*/  FADD R23, R16, -R0.reuse ;  /* 0x8000000010177221 */ /* 0x104fe20000000000 */
[----:B------:R-:W-:Y:S01]  /*15b0*/  FADD R0, R9, -R0 ;  /* 0x8000000009007221 */ /* 0x000fe20000000000 */
[----:B---3--:R-:W-:-:S03]  /*15c0*/  FADD R22, R5, -R21 ;  /* 0x8000001505167221 */ /* 0x008fc60000000000 */
[----:B------:R-:W-:Y:S01]  /*15d0*/  FSETP.NEU.AND P0, PT, R23, 1, PT ;  /* 0x3f8000001700780b */ /* 0x000fe20003f0d000 */
[----:B------:R-:W-:-:S12]  /*15e0*/  FADD R21, R8, -R21 ;  /* 0x8000001508157221 */ /* 0x000fd80000000000 */
[----:B------:R-:W-:Y:S05]  /*15f0*/  @!P0 BRA `(.L_x_39) ;  /* 0x0000000400048947 */ /* 0x000fea0003800000 */
[----:B------:R-:W-:-:S13]  /*1600*/  FSETP.NAN.AND P0, PT, |R23|, |R23|, PT ;  /* 0x400000171700720b */ /* 0x000fda0003f08200 */
[----:B------:R-:W-:Y:S01]  /*1610*/  @P0 FADD R24, R23, 2 ;  /* 0x4000000017180421 */ /* 0x000fe20000000000 */
[----:B------:R-:W-:Y:S06]  /*1620*/  @P0 BRA `(.L_x_39) ;  /* 0x0000000000f80947 */ /* 0x000fec0003800000 */
[C---:B------:R-:W-:Y:S01]  /*1630*/  FMUL R12, |R23|.reuse, 16777216 ;  /* 0x4b800000170c7820 */ /* 0x040fe20000400200 */
[----:B------:R-:W-:-:S04]  /*1640*/  FSETP.GEU.AND P0, PT, |R23|, 1.175494350822287508e-38, PT ;  /* 0x008000001700780b */ /* 0x000fc80003f0e200 */
[----:B------:R-:W-:-:S04]  /*1650*/  FSEL R13, R12, |R23|, !P0 ;  /* 0x400000170c0d7208 */ /* 0x000fc80004000000 */
[----:B------:R-:W-:-:S04]  /*1660*/  IADD3 R24, PT, PT, R13, -0x3f3504f3, RZ ;  /* 0xc0cafb0d0d187810 */ /* 0x000fc80007ffe0ff */
[----:B------:R-:W-:-:S04]  /*1670*/  LOP3.LUT R24, R24, 0xff800000, RZ, 0xc0, !PT ;  /* 0xff80000018187812 */ /* 0x000fc800078ec0ff */
[----:B------:R-:W-:-:S05]  /*1680*/  IADD3 R12, PT, PT, R13, -R24, RZ ;  /* 0x800000180d0c7210 */ /* 0x000fca0007ffe0ff */
[C---:B------:R-:W-:Y:S01]  /*1690*/  FADD R26, R12.reuse, 1 ;  /* 0x3f8000000c1a7421 */ /* 0x040fe20000000000 */
[----:B------:R-:W-:-:S03]  /*16a0*/  FADD R25, R12, -1 ;  /* 0xbf8000000c197421 */ /* 0x000fc60000000000 */
[----:B------:R-:W1:Y:S01]  /*16b0*/  MUFU.RCP R13, R26 ;  /* 0x0000001a000d7308 */ /* 0x000e620000001000 */
[----:B------:R-:W-:-:S04]  /*16c0*/  FADD R12, R25, R25 ;  /* 0x00000019190c7221 */ /* 0x000fc80000000000 */
[----:B-1----:R-:W-:-:S04]  /*16d0*/  FMUL R12, R13, R12 ;  /* 0x0000000c0d0c7220 */ /* 0x002fc80000400000 */
[----:B------:R-:W-:-:S04]  /*16e0*/  FADD R27, R25, -R12 ;  /* 0x8000000c191b7221 */ /* 0x000fc80000000000 */
[----:B------:R-:W-:Y:S01]  /*16f0*/  FADD R28, R27, R27 ;  /* 0x0000001b1b1c7221 */ /* 0x000fe20000000000 */
[----:B------:R-:W-:-:S03]  /*1700*/  FMUL R27, R12, R12 ;  /* 0x0000000c0c1b7220 */ /* 0x000fc60000400000 */
[----:B------:R-:W-:Y:S01]  /*1710*/  FFMA R28, R25, -R12, R28 ;  /* 0x8000000c191c7223 */ /* 0x000fe2000000001c */
[----:B------:R-:W-:Y:S02]  /*1720*/  I2FP.F32.S32 R25, R24 ;  /* 0x0000001800197245 */ /* 0x000fe40000201400 */
[----:B------:R-:W-:Y:S01]  /*1730*/  FSEL R24, RZ, -24, P0 ;  /* 0xc1c00000ff187808 */ /* 0x000fe20000000000 */
[----:B------:R-:W-:Y:S01]  /*1740*/  FMUL R13, R13, R28 ;  /* 0x0000001c0d0d7220 */ /* 0x000fe20000400000 */
[----:B------:R-:W-:-:S03]  /*1750*/  FSETP.NEU.AND P0, PT, |R23|, +INF , PT ;  /* 0x7f8000001700780b */ /* 0x000fc60003f0d200 */
[----:B------:R-:W-:Y:S01]  /*1760*/  FFMA R25, R25, 1.1920928955078125e-07, R24 ;  /* 0x3400000019197823 */ /* 0x000fe20000000018 */
[----:B------:R-:W-:Y:S02]  /*1770*/  MOV R24, 0x3a2c32e4 ;  /* 0x3a2c32e400187802 */ /* 0x000fe40000000f00 */
[----:B------:R-:W-:-:S03]  /*1780*/  FSETP.NEU.AND P0, PT, R23, RZ, P0 ;  /* 0x000000ff1700720b */ /* 0x000fc6000070d000 */
[----:B------:R-:W-:-:S04]  /*1790*/  FFMA R24, R27, R24, 0.0032181653659790754318 ;  /* 0x3b52e7db1b187423 */ /* 0x000fc80000000018 */
[----:B------:R-:W-:-:S04]  /*17a0*/  FFMA R24, R27, R24, 0.018033718690276145935 ;  /* 0x3c93bb731b187423 */ /* 0x000fc80000000018 */
[----:B------:R-:W-:Y:S02]  /*17b0*/  FFMA R24, R27, R24, 0.12022458761930465698 ;  /* 0x3df6384f1b187423 */ /* 0x000fe40000000018 */
[----:B------:R-:W-:Y:S02]  /*17c0*/  @!P0 FADD R23, R23, R23 ;  /* 0x0000001717178221 */ /* 0x000fe40000000000 */
[----:B------:R-:W-:Y:S01]  /*17d0*/  FMUL R27, R27, R24 ;  /* 0x000000181b1b7220 */ /* 0x000fe20000400000 */
[----:B------:R-:W-:-:S04]  /*17e0*/  FFMA R24, R12, 1.4426950216293334961, R25 ;  /* 0x3fb8aa3b0c187823 */ /* 0x000fc80000000019 */
[----:B------:R-:W-:-:S04]  /*17f0*/  FADD R25, R25, -R24 ;  /* 0x8000001819197221 */ /* 0x000fc80000000000 */
[----:B------:R-:W-:-:S04]  /*1800*/  FFMA R26, R12, 1.4426950216293334961, R25 ;  /* 0x3fb8aa3b0c1a7823 */ /* 0x000fc80000000019 */
[----:B------:R-:W-:Y:S01]  /*1810*/  FFMA R25, R13, 1.4426950216293334961, R26 ;  /* 0x3fb8aa3b0d197823 */ /* 0x000fe2000000001a */
[----:B------:R-:W-:-:S03]  /*1820*/  FMUL R26, R27, 3 ;  /* 0x404000001b1a7820 */ /* 0x000fc60000400000 */
[----:B------:R-:W-:-:S04]  /*1830*/  FFMA R25, R12, 1.9251366722983220825e-08, R25 ;  /* 0x32a55e340c197823 */ /* 0x000fc80000000019 */
[----:B------:R-:W-:-:S04]  /*1840*/  FFMA R26, R13, R26, R25 ;  /* 0x0000001a0d1a7223 */ /* 0x000fc80000000019 */
[----:B------:R-:W-:-:S04]  /*1850*/  FFMA R27, R12, R27, R26 ;  /* 0x0000001b0c1b7223 */ /* 0x000fc8000000001a */
[----:B------:R-:W-:-:S04]  /*1860*/  FADD R25, R24, R27 ;  /* 0x0000001b18197221 */ /* 0x000fc80000000000 */
[----:B------:R-:W-:Y:S01]  /*1870*/  FMUL R12, R25, 2 ;  /* 0x40000000190c7820 */ /* 0x000fe20000400000 */
[----:B------:R-:W-:-:S03]  /*1880*/  FADD R24, -R24, R25 ;  /* 0x0000001918187221 */ /* 0x000fc60000000100 */
[----:B------:R-:W1:Y:S01]  /*1890*/  FRND R13, R12 ;  /* 0x0000000c000d7307 */ /* 0x000e620000201000 */
[----:B------:R-:W-:Y:S01]  /*18a0*/  FADD R24, R27, -R24 ;  /* 0x800000181b187221 */ /* 0x000fe20000000000 */
[----:B------:R-:W-:Y:S01]  /*18b0*/  FFMA R25, R25, 2, -R12 ;  /* 0x4000000019197823 */ /* 0x000fe2000000080c */
[C---:B------:R-:W-:Y:S02]  /*18c0*/  FSETP.GEU.AND P4, PT, R12.reuse, RZ, PT ;  /* 0x000000ff0c00720b */ /* 0x040fe40003f8e000 */
[----:B------:R-:W-:Y:S01]  /*18d0*/  FSETP.GT.AND P3, PT, |R12|, 152, PT ;  /* 0x431800000c00780b */ /* 0x000fe20003f64200 */
[----:B------:R-:W-:Y:S01]  /*18e0*/  FFMA R25, R24, 2, R25 ;  /* 0x4000000018197823 */ /* 0x000fe20000000019 */
[----:B-1----:R-:W-:Y:S01]  /*18f0*/  FADD R24, R12, -R13 ;  /* 0x8000000d0c187221 */ /* 0x002fe20000000000 */
[----:B------:R-:W-:Y:S01]  /*1900*/  FSETP.GT.AND P2, PT, R13, RZ, PT ;  /* 0x000000ff0d00720b */ /* 0x000fe20003f44000 */
[----:B------:R-:W1:Y:S02]  /*1910*/  F2I.NTZ R12, R12 ;  /* 0x0000000c000c7305 */ /* 0x000e640000203100 */
[----:B------:R-:W-:Y:S01]  /*1920*/  FADD R24, R24, R25 ;  /* 0x0000001918187221 */ /* 0x000fe20000000000 */
[----:B------:R-:W-:Y:S01]  /*1930*/  HFMA2 R25, -RZ, RZ, 0.64013671875, -15.109375 ;  /* 0x391fcb8eff197431 */ /* 0x000fe200000001ff */
[----:B------:R-:W-:-:S04]  /*1940*/  SEL R13, RZ, 0x83000000, P2 ;  /* 0x83000000ff0d7807 */ /* 0x000fc80001000000 */
[----:B------:R-:W-:-:S04]  /*1950*/  FFMA R25, R24, R25, 0.0013391353422775864601 ;  /* 0x3aaf85ed18197423 */ /* 0x000fc80000000019 */
[----:B------:R-:W-:-:S04]  /*1960*/  FFMA R25, R24, R25, 0.0096188392490148544312 ;  /* 0x3c1d985618197423 */ /* 0x000fc80000000019 */
[----:B------:R-:W-:-:S04]  /*1970*/  FFMA R25, R24, R25, 0.055503588169813156128 ;  /* 0x3d6357bb18197423 */ /* 0x000fc80000000019 */
[----:B------:R-:W-:-:S04]  /*1980*/  FFMA R25, R24, R25, 0.24022644758224487305 ;  /* 0x3e75fdec18197423 */ /* 0x000fc80000000019 */
[----:B------:R-:W-:-:S04]  /*1990*/  FFMA R25, R24, R25, 0.69314718246459960938 ;  /* 0x3f31721818197423 */ /* 0x000fc80000000019 */
[----:B------:R-:W-:Y:S01]  /*19a0*/  FFMA R25, R24, R25, 1 ;  /* 0x3f80000018197423 */ /* 0x000fe20000000019 */
[----:B------:R-:W-:Y:S02]  /*19b0*/  IADD3 R24, PT, PT, R13, 0x7f000000, RZ ;  /* 0x7f0000000d187810 */ /* 0x000fe40007ffe0ff */
[----:B-1----:R-:W-:-:S03]  /*19c0*/  LEA R13, R12, -R13, 0x17 ;  /* 0x8000000d0c0d7211 */ /* 0x002fc600078eb8ff */
[----:B------:R-:W-:Y:S01]  /*19d0*/  FMUL R26, R24, R25 ;  /* 0x00000019181a7220 */ /* 0x000fe20000400000 */
[----:B------:R-:W-:-:S03]  /*19e0*/  FSEL R24, RZ, +INF , !P4 ;  /* 0x7f800000ff187808 */ /* 0x000fc60006000000 */
[----:B------:R-:W-:Y:S01]  /*19f0*/  @!P3 FMUL R24, R13, R26 ;  /* 0x0000001a0d18b220 */ /* 0x000fe20000400000 */
[----:B------:R-:W-:-:S07]  /*1a00*/  @!P0 LOP3.LUT R24, R23, 0x7fffffff, RZ, 0xc0, !PT ;  /* 0x7fffffff17188812 */ /* 0x000fce00078ec0ff */
.L_x_39:
[----:B------:R-:W-:Y:S05]  /*1a10*/  BSYNC.RECONVERGENT B2 ;  /* 0x0000000000027941 */ /* 0x000fea0003800200 */
.L_x_38:
[----:B------:R-:W-:Y:S01]  /*1a20*/  FSETP.NEU.AND P0, PT, R22, 1, PT ;  /* 0x3f8000001600780b */ /* 0x000fe20003f0d000 */
[----:B------:R-:W-:Y:S01]  /*1a30*/  BSSY.RECONVERGENT B2, `(.L_x_40) ;  /* 0x0000046000027945 */ /* 0x000fe20003800200 */
[----:B------:R-:W-:Y:S02]  /*1a40*/  FSETP.NEU.AND P3, PT, R0, 1, PT ;  /* 0x3f8000000000780b */ /* 0x000fe40003f6d000 */
[----:B------:R-:W-:Y:S02]  /*1a50*/  FSETP.NEU.AND P2, PT, R21, 1, PT ;  /* 0x3f8000001500780b */ /* 0x000fe40003f4d000 */
[----:B------:R-:W-:-:S07]  /*1a60*/  MOV R13, 0x3f800000 ;  /* 0x3f800000000d7802 */ /* 0x000fce0000000f00 */
        /* <DEDUP_REMOVED lines=9> */
[-C--:B------:R-:W-:Y:S02]  /*1b00*/  IADD3 R12, PT, PT, R12, -R23.reuse, RZ ;  /* 0x800000170c0c7210 */ /* 0x080fe40007ffe0ff */
[----:B------:R-:W-:-:S03]  /*1b10*/  I2FP.F32.S32 R23, R23 ;  /* 0x0000001700177245 */ /* 0x000fc60000201400 */
[C---:B------:R-:W-:Y:S01]  /*1b20*/  FADD R27, R12.reuse, 1 ;  /* 0x3f8000000c1b7421 */ /* 0x040fe20000000000 */
[----:B------:R-:W-:-:S03]  /*1b30*/  FADD R25, R12, -1 ;  /* 0xbf8000000c197421 */ /* 0x000fc60000000000 */
[----:B------:R-:W1:Y:S01]  /*1b40*/  MUFU.RCP R13, R27 ;  /* 0x0000001b000d7308 */ /* 0x000e620000001000 */
[----:B------:R-:W-:-:S04]  /*1b50*/  FADD R12, R25, R25 ;  /* 0x00000019190c7221 */ /* 0x000fc80000000000 */
[----:B-1----:R-:W-:-:S04]  /*1b60*/  FMUL R12, R13, R12 ;  /* 0x0000000c0d0c7220 */ /* 0x002fc80000400000 */
[----:B------:R-:W-:-:S04]  /*1b70*/  FADD R26, R25, -R12 ;  /* 0x8000000c191a7221 */ /* 0x000fc80000000000 */
[----:B------:R-:W-:-:S04]  /*1b80*/  FADD R26, R26, R26 ;  /* 0x0000001a1a1a7221 */ /* 0x000fc80000000000 */
[-C--:B------:R-:W-:Y:S01]  /*1b90*/  FFMA R26, R25, -R12.reuse, R26 ;  /* 0x8000000c191a7223 */ /* 0x080fe2000000001a */
[----:B------:R-:W-:-:S03]  /*1ba0*/  FMUL R25, R12, R12 ;  /* 0x0000000c0c197220 */ /* 0x000fc60000400000 */
[----:B------:R-:W-:Y:S01]  /*1bb0*/  FMUL R13, R13, R26 ;  /* 0x0000001a0d0d7220 */ /* 0x000fe20000400000 */
[----:B------:R-:W-:Y:S02]  /*1bc0*/  FSEL R26, RZ, -24, P0 ;  /* 0xc1c00000ff1a7808 */ /* 0x000fe40000000000 */
[----:B------:R-:W-:-:S03]  /*1bd0*/  FSETP.NEU.AND P0, PT, |R22|, +INF , PT ;  /* 0x7f8000001600780b */ /* 0x000fc60003f0d200 */
[----:B------:R-:W-:Y:S01]  /*1be0*/  FFMA R23, R23, 1.1920928955078125e-07, R26 ;  /* 0x3400000017177823 */ /* 0x000fe2000000001a */
[----:B------:R-:W-:Y:S01]  /*1bf0*/  HFMA2 R26, -RZ, RZ, 0.771484375, 0.21533203125 ;  /* 0x3a2c32e4ff1a7431 */ /* 0x000fe200000001ff */
[----:B------:R-:W-:-:S04]  /*1c00*/  FSETP.NEU.AND P0, PT, R22, RZ, P0 ;  /* 0x000000ff1600720b */ /* 0x000fc8000070d000 */
[----:B------:R-:W-:-:S04]  /*1c10*/  FFMA R26, R25, R26, 0.0032181653659790754318 ;  /* 0x3b52e7db191a7423 */ /* 0x000fc8000000001a */
[----:B------:R-:W-:-:S05]  /*1c20*/  FFMA R26, R25, R26, 0.018033718690276145935 ;  /* 0x3c93bb73191a7423 */ /* 0x000fca000000001a */
[----:B------:R-:W-:Y:S01]  /*1c30*/  @!P0 FADD R22, R22, R22 ;  /* 0x0000001616168221 */ /* 0x000fe20000000000 */
[----:B------:R-:W-:-:S04]  /*1c40*/  FFMA R26, R25, R26, 0.12022458761930465698 ;  /* 0x3df6384f191a7423 */ /* 0x000fc8000000001a */
        /* <DEDUP_REMOVED lines=22> */
[----:B------:R-:W-:-:S02]  /*1db0*/  MOV R26, 0x391fcb8e ;  /* 0x391fcb8e001a7802 */ /* 0x000fc40000000f00 */
[----:B------:R-:W-:-:S03]  /*1dc0*/  SEL R13, RZ, 0x83000000, P6 ;  /* 0x83000000ff0d7807 */ /* 0x000fc60003000000 */
[----:B------:R-:W-:Y:S01]  /*1dd0*/  FFMA R26, R23, R26, 0.0013391353422775864601 ;  /* 0x3aaf85ed171a7423 */ /* 0x000fe2000000001a */
[----:B------:R-:W-:-:S03]  /*1de0*/  IADD3 R25, PT, PT, R13, 0x7f000000, RZ ;  /* 0x7f0000000d197810 */ /* 0x000fc60007ffe0ff */
[----:B------:R-:W-:-:S04]  /*1df0*/  FFMA R26, R23, R26, 0.0096188392490148544312 ;  /* 0x3c1d9856171a7423 */ /* 0x000fc8000000001a */
[----:B------:R-:W-:-:S04]  /*1e00*/  FFMA R26, R23, R26, 0.055503588169813156128 ;  /* 0x3d6357bb171a7423 */ /* 0x000fc8000000001a */
[----:B------:R-:W-:-:S04]  /*1e10*/  FFMA R26, R23, R26, 0.24022644758224487305 ;  /* 0x3e75fdec171a7423 */ /* 0x000fc8000000001a */
[----:B------:R-:W-:-:S04]  /*1e20*/  FFMA R26, R23, R26, 0.69314718246459960938 ;  /* 0x3f317218171a7423 */ /* 0x000fc8000000001a */
[----:B------:R-:W-:Y:S01]  /*1e30*/  FFMA R26, R23, R26, 1 ;  /* 0x3f800000171a7423 */ /* 0x000fe2000000001a */
[----:B-1----:R-:W-:Y:S02]  /*1e40*/  LEA R23, R12, -R13, 0x17 ;  /* 0x8000000d0c177211 */ /* 0x002fe400078eb8ff */
[----:B------:R-:W-:Y:S01]  /*1e50*/  FSEL R13, RZ, +INF , !P4 ;  /* 0x7f800000ff0d7808 */ /* 0x000fe20006000000 */
[----:B------:R-:W-:-:S04]  /*1e60*/  FMUL R26, R25, R26 ;  /* 0x0000001a191a7220 */ /* 0x000fc80000400000 */
[----:B------:R-:W-:Y:S01]  /*1e70*/  @!P5 FMUL R13, R23, R26 ;  /* 0x0000001a170dd220 */ /* 0x000fe20000400000 */
[----:B------:R-:W-:-:S07]  /*1e80*/  @!P0 LOP3.LUT R13, R22, 0x7fffffff, RZ, 0xc0, !PT ;  /* 0x7fffffff160d8812 */ /* 0x000fce00078ec0ff */
.L_x_41:
[----:B------:R-:W-:Y:S05]  /*1e90*/  BSYNC.RECONVERGENT B2 ;  /* 0x0000000000027941 */ /* 0x000fea0003800200 */
.L_x_40:
[----:B------:R-:W-:Y:S01]  /*1ea0*/  FADD R12, R13, R24 ;  /* 0x000000180d0c7221 */ /* 0x000fe20000000000 */
[----:B------:R-:W-:Y:S01]  /*1eb0*/  BSSY.RECONVERGENT B2, `(.L_x_42) ;  /* 0x0000044000027945 */ /* 0x000fe20003800200 */
[----:B------:R-:W-:-:S03]  /*1ec0*/  HFMA2 R13, -RZ, RZ, 1.875, 0 ;  /* 0x3f800000ff0d7431 */ /* 0x000fc600000001ff */
        /* <DEDUP_REMOVED lines=19> */
[----:B------:R-:W-:Y:S02]  /*2000*/  FSEL R25, RZ, -24, P0 ;  /* 0xc1c00000ff197808 */ /* 0x000fe40000000000 */
[----:B------:R-:W-:Y:S01]  /*2010*/  FSETP.NEU.AND P0, PT, |R0|, +INF , PT ;  /* 0x7f8000000000780b */ /* 0x000fe20003f0d200 */
[----:B------:R-:W-:Y:S01]  /*2020*/  FMUL R23, R23, R24 ;  /* 0x0000001817177220 */ /* 0x000fe20000400000 */
[----:B------:R-:W-:Y:S01]  /*2030*/  FMUL R24, R13, R13 ;  /* 0x0000000d0d187220 */ /* 0x000fe20000400000 */
        /* <DEDUP_REMOVED lines=11> */
[----:B------:R-:W-:-:S04]  /*20f0*/  FFMA R22, R23, 1.4426950216293334961, R22 ;  /* 0x3fb8aa3b17167823 */ /* 0x000fc80000000016 */
[----:B------:R-:W-:Y:S01]  /*2100*/  FFMA R27, R13, 1.9251366722983220825e-08, R22 ;  /* 0x32a55e340d1b7823 */ /* 0x000fe20000000016 */
[----:B------:R-:W-:-:S04]  /*2110*/  FMUL R22, R24, 3 ;  /* 0x4040000018167820 */ /* 0x000fc80000400000 */
        /* <DEDUP_REMOVED lines=24> */
[----:B-1----:R-:W-:Y:S02]  /*22a0*/  LEA R23, R22, -R13, 0x17 ;  /* 0x8000000d16177211 */ /* 0x002fe400078eb8ff */
[----:B------:R-:W-:Y:S01]  /*22b0*/  FSEL R13, RZ, +INF , !P5 ;  /* 0x7f800000ff0d7808 */ /* 0x000fe20006800000 */
[----:B------:R-:W-:-:S04]  /*22c0*/  FMUL R24, R24, R25 ;  /* 0x0000001918187220 */ /* 0x000fc80000400000 */
[----:B------:R-:W-:Y:S01]  /*22d0*/  @!P4 FMUL R13, R23, R24 ;  /* 0x00000018170dc220 */ /* 0x000fe20000400000 */
[----:B------:R-:W-:-:S07]  /*22e0*/  @!P0 LOP3.LUT R13, R0, 0x7fffffff, RZ, 0xc0, !PT ;  /* 0x7fffffff000d8812 */ /* 0x000fce00078ec0ff */
.L_x_43:
[----:B------:R-:W-:Y:S05]  /*22f0*/  BSYNC.RECONVERGENT B2 ;  /* 0x0000000000027941 */ /* 0x000fea0003800200 */
.L_x_42:
[----:B------:R-:W-:Y:S01]  /*2300*/  BSSY.RECONVERGENT B2, `(.L_x_44) ;  /* 0x0000044000027945 */ /* 0x000fe20003800200 */
[----:B------:R-:W-:-:S03]  /*2310*/  MOV R22, 0x3f800000 ;  /* 0x3f80000000167802 */ /* 0x000fc60000000f00 */
        /* <DEDUP_REMOVED lines=15> */
[----:B------:R-:W-:Y:S01]  /*2410*/  FADD R26, R25, -R0 ;  /* 0x80000000191a7221 */ /* 0x000fe20000000000 */
[----:B------:R-:W-:-:S03]  /*2420*/  FMUL R27, R0, R0 ;  /* 0x00000000001b7220 */ /* 0x000fc60000400000 */
[----:B------:R-:W-:-:S04]  /*2430*/  FADD R26, R26, R26 ;  /* 0x0000001a1a1a7221 */ /* 0x000fc80000000000 */
[----:B------:R-:W-:Y:S01]  /*2440*/  FFMA R26, R25, -R0, R26 ;  /* 0x80000000191a7223 */ /* 0x000fe2000000001a */
[----:B------:R-:W-:Y:S02]  /*2450*/  I2FP.F32.S32 R25, R22 ;  /* 0x0000001600197245 */ /* 0x000fe40000201400 */
[----:B------:R-:W-:Y:S01]  /*2460*/  FSEL R22, RZ, -24, P0 ;  /* 0xc1c00000ff167808 */ /* 0x000fe20000000000 */
[----:B------:R-:W-:Y:S01]  /*2470*/  FMUL R23, R23, R26 ;  /* 0x0000001a17177220 */ /* 0x000fe20000400000 */
        /* <DEDUP_REMOVED lines=44> */
.L_x_45:
[----:B------:R-:W-:Y:S05]  /*2740*/  BSYNC.RECONVERGENT B2 ;  /* 0x0000000000027941 */ /* 0x000fea0003800200 */
.L_x_44:
[----:B------:R-:W-:Y:S01]  /*2750*/  FADD R0, R22, R13 ;  /* 0x0000000d16007221 */ /* 0x000fe20000000000 */
[----:B------:R-:W-:Y:S03]  /*2760*/  BSSY.RECONVERGENT B2, `(.L_x_46) ;  /* 0x000000d000027945 */ /* 0x000fe60003800200 */
[----:B------:R1:W2:Y:S01]  /*2770*/  MUFU.RSQ R21, R0 ;  /* 0x0000000000157308 */ /* 0x0002a20000001400 */
[----:B------:R-:W-:-:S04]  /*2780*/  IADD3 R13, PT, PT, R0, -0xd000000, RZ ;  /* 0xf3000000000d7810 */ /* 0x000fc80007ffe0ff */
[----:B------:R-:W-:-:S13]  /*2790*/  ISETP.GT.U32.AND P0, PT, R13, 0x727fffff, PT ;  /* 0x727fffff0d00780c */ /* 0x000fda0003f04070 */
[----:B-12---:R-:W-:Y:S05]  /*27a0*/  @!P0 BRA `(.L_x_47) ;  /* 0x0000000000108947 */ /* 0x006fea0003800000 */
[----:B------:R-:W-:-:S07]  /*27b0*/  MOV R24, 0x27d0 ;  /* 0x000027d000187802 */ /* 0x000fce0000000f00 */
[----:B0-----:R-:W-:Y:S05]  /*27c0*/  CALL.REL.NOINC `($__internal_0_$__cuda_sm20_sqrt_rn_f32_slowpath) ;  /* 0x0000000400887944 */ /* 0x001fea0003c00000 */
[----:B------:R-:W-:Y:S01]  /*27d0*/  MOV R13, R0 ;  /* 0x00000000000d7202 */ /* 0x000fe20000000f00 */
[----:B------:R-:W-:Y:S06]  /*27e0*/  BRA `(.L_x_48) ;  /* 0x0000000000107947 */ /* 0x000fec0003800000 */
.L_x_47:
[----:B------:R-:W-:Y:S01]  /*27f0*/  FMUL.FTZ R13, R0, R21 ;  /* 0x00000015000d7220 */ /* 0x000fe20000410000 */
[----:B------:R-:W-:-:S03]  /*2800*/  FMUL.FTZ R21, R21, 0.5 ;  /* 0x3f00000015157820 */ /* 0x000fc60000410000 */
[----:B------:R-:W-:-:S04]  /*2810*/  FFMA R0, -R13, R13, R0 ;  /* 0x0000000d0d007223 */ /* 0x000fc80000000100 */
[----:B------:R-:W-:-:S07]  /*2820*/  FFMA R13, R0, R21, R13 ;  /* 0x00000015000d7223 */ /* 0x000fce000000000d */
.L_x_48:
[----:B------:R-:W-:Y:S05]  /*2830*/  BSYNC.RECONVERGENT B2 ;  /* 0x0000000000027941 */ /* 0x000fea0003800200 */
.L_x_46:
[----:B------:R-:W-:Y:S01]  /*2840*/  IADD3 R0, PT, PT, R12, -0xd000000, RZ ;  /* 0xf30000000c007810 */ /* 0x000fe20007ffe0ff */
[----:B------:R1:W2:Y:S01]  /*2850*/  MUFU.RSQ R23, R12 ;  /* 0x0000000c00177308 */ /* 0x0002a20000001400 */
[----:B------:R-:W-:Y:S02]  /*2860*/  BSSY.RECONVERGENT B2, `(.L_x_49) ;  /* 0x000000b000027945 */ /* 0x000fe40003800200 */
[----:B------:R-:W-:-:S13]  /*2870*/  ISETP.GT.U32.AND P0, PT, R0, 0x727fffff, PT ;  /* 0x727fffff0000780c */ /* 0x000fda0003f04070 */
[----:B-1----:R-:W-:Y:S05]  /*2880*/  @!P0 BRA `(.L_x_50) ;  /* 0x0000000000108947 */ /* 0x002fea0003800000 */
[----:B------:R-:W-:Y:S02]  /*2890*/  MOV R0, R12 ;  /* 0x0000000c00007202 */ /* 0x000fe40000000f00 */
[----:B------:R-:W-:-:S07]  /*28a0*/  MOV R24, 0x28c0 ;  /* 0x000028c000187802 */ /* 0x000fce0000000f00 */
[----:B0-2---:R-:W-:Y:S05]  /*28b0*/  CALL.REL.NOINC `($__internal_0_$__cuda_sm20_sqrt_rn_f32_slowpath) ;  /* 0x00000004004c7944 */ /* 0x005fea0003c00000 */
[----:B------:R-:W-:Y:S05]  /*28c0*/  BRA `(.L_x_51) ;  /* 0x0000000000107947 */ /* 0x000fea0003800000 */
.L_x_50:
[----:B--2---:R-:W-:Y:S01]  /*28d0*/  FMUL.FTZ R21, R12, R23 ;  /* 0x000000170c157220 */ /* 0x004fe20000410000 */
[----:B------:R-:W-:-:S03]  /*28e0*/  FMUL.FTZ R22, R23, 0.5 ;  /* 0x3f00000017167820 */ /* 0x000fc60000410000 */
[----:B------:R-:W-:-:S04]  /*28f0*/  FFMA R0, -R21, R21, R12 ;  /* 0x0000001515007223 */ /* 0x000fc8000000010c */
[----:B------:R-:W-:-:S07]  /*2900*/  FFMA R0, R0, R22, R21 ;  /* 0x0000001600007223 */ /* 0x000fce0000000015 */
.L_x_51:
[----:B------:R-:W-:Y:S05]  /*2910*/  BSYNC.RECONVERGENT B2 ;  /* 0x0000000000027941 */ /* 0x000fea0003800200 */
.L_x_49:
[----:B------:R-:W-:Y:S02]  /*2920*/  FMNMX R13, R0, R13, !PT ;  /* 0x0000000d000d7209 */ /* 0x000fe40007800000 */
[----:B------:R-:W-:Y:S02]  /*2930*/  IADD3 R11, PT, PT, R11, 0x1, RZ ;  /* 0x000000010b0b7810 */ /* 0x000fe40007ffe0ff */
[----:B------:R-:W-:Y:S02]  /*2940*/  FSETP.GT.AND P3, PT, R10, R13, PT ;  /* 0x0000000d0a00720b */ /* 0x000fe40003f64000 */
[----:B------:R-:W-:-:S13]  /*2950*/  ISETP.NE.AND P0, PT, R11, R20, PT ;  /* 0x000000140b00720c */ /* 0x000fda0003f05270 */
[----:B------:R-:W-:Y:S05]  /*2960*/  @!P3 BRA P0, `(.L_x_52) ;  /* 0xffffffe800e8b947 */ /* 0x000fea000003ffff */
[----:B------:R-:W-:Y:S05]  /*2970*/  BSYNC.RECONVERGENT B1 ;  /* 0x0000000000017941 */ /* 0x000fea0003800200 */
.L_x_37:
[----:B------:R-:W-:Y:S01]  /*2980*/  FSETP.GT.AND P0, PT, R10, RZ, PT ;  /* 0x000000ff0a00720b */ /* 0x000fe20003f04000 */
[----:B------:R-:W-:-:S12]  /*2990*/  BSSY.RECONVERGENT B1, `(.L_x_53) ;  /* 0x0000035000017945 */ /* 0x000fd80003800200 */
[----:B------:R-:W-:Y:S05]  /*29a0*/  @!P0 BRA `(.L_x_54) ;  /* 0x0000000000cc8947 */ /* 0x000fea0003800000 */
[----:B------:R-:W1:Y:S01]  /*29b0*/  MUFU.RCP R9, R10 ;  /* 0x0000000a00097308 */ /* 0x000e620000001000 */
[----:B------:R-:W-:Y:S07]  /*29c0*/  BSSY.RECONVERGENT B2, `(.L_x_55) ;  /* 0x000000b000027945 */ /* 0x000fee0003800200 */
[----:B------:R-:W2:Y:S01]  /*29d0*/  FCHK P0, R3, R10 ;  /* 0x0000000a03007302 */ /* 0x000ea20000000000 */
[----:B-1----:R-:W-:-:S04]  /*29e0*/  FFMA R0, R9, -R10, 1 ;  /* 0x3f80000009007423 */ /* 0x002fc8000000080a */
[----:B------:R-:W-:-:S04]  /*29f0*/  FFMA R0, R9, R0, R9 ;  /* 0x0000000009007223 */ /* 0x000fc80000000009 */
[----:B------:R-:W-:-:S04]  /*2a00*/  FFMA R9, R3, R0, RZ ;  /* 0x0000000003097223 */ /* 0x000fc800000000ff */
[----:B------:R-:W-:-:S04]  /*2a10*/  FFMA R8, R9, -R10, R3 ;  /* 0x8000000a09087223 */ /* 0x000fc80000000003 */
[----:B------:R-:W-:Y:S01]  /*2a20*/  FFMA R9, R0, R8, R9 ;  /* 0x0000000800097223 */ /* 0x000fe20000000009 */
[----:B--2---:R-:W-:Y:S06]  /*2a30*/  @!P0 BRA `(.L_x_56) ;  /* 0x00000000000c8947 */ /* 0x004fec0003800000 */
[----:B------:R-:W-:-:S07]  /*2a40*/  MOV R8, 0x2a60 ;  /* 0x00002a6000087802 */ /* 0x000fce0000000f00 */
[----:B0-----:R-:W-:Y:S05]  /*2a50*/  CALL.REL.NOINC `($__internal_1_$__cuda_sm3x_div_rn_noftz_f32_slowpath) ;  /* 0x00000004003c7944 */ /* 0x001fea0003c00000 */
[----:B------:R-:W-:-:S07]  /*2a60*/  MOV R9, R0 ;  /* 0x0000000000097202 */ /* 0x000fce0000000f00 */
.L_x_56:
[----:B------:R-:W-:Y:S05]  /*2a70*/  BSYNC.RECONVERGENT B2 ;  /* 0x0000000000027941 */ /* 0x000fea0003800200 */
.L_x_55:
        /* <DEDUP_REMOVED lines=9> */
[----:B------:R-:W-:Y:S02]  /*2b10*/  MOV R3, R2 ;  /* 0x0000000200037202 */ /* 0x000fe40000000f00 */
[----:B------:R-:W-:-:S07]  /*2b20*/  MOV R8, 0x2b40 ;  /* 0x00002b4000087802 */ /* 0x000fce0000000f00 */
[----:B0-----:R-:W-:Y:S05]  /*2b30*/  CALL.REL.NOINC `($__internal_1_$__cuda_sm3x_div_rn_noftz_f32_slowpath) ;  /* 0x0000000400047944 */ /* 0x001fea0003c00000 */
.L_x_58:
[----:B------:R-:W-:Y:S05]  /*2b40*/  BSYNC.RECONVERGENT B2 ;  /* 0x0000000000027941 */ /* 0x000fea0003800200 */
.L_x_57:
[----:B------:R-:W-:Y:S05]  /*2b50*/  @P3 BRA `(.L_x_59) ;  /* 0x0000000000283947 */ /* 0x000fea0003800000 */
[----:B------:R-:W1:Y:S02]  /*2b60*/  LDCU UR6, c[0x0][0x3c4] ;  /* 0x00007880ff0677ac */ /* 0x000e640008000800 */
[----:B-1----:R-:W-:Y:S01]  /*2b70*/  FSETP.GT.AND P0, PT, R10, UR6, PT ;  /* 0x000000060a007c0b */ /* 0x002fe2000bf04000 */
[----:B------:R-:W1:-:S12]  /*2b80*/  LDCU UR6, c[0x0][0x3bc] ;  /* 0x00007780ff0677ac */ /* 0x000e580008000800 */
[----:B------:R-:W2:Y:S01]  /*2b90*/  @!P0 LDC R3, c[0x0][0x3c0] ;  /* 0x0000f000ff038b82 */ /* 0x000ea20000000800 */
[----:B-1----:R-:W-:Y:S01]  /*2ba0*/  @P0 FFMA R4, -R9, UR6, R4 ;  /* 0x0000000609040c23 */ /* 0x002fe20008000104 */
[----:B------:R-:W-:Y:S01]  /*2bb0*/  @P0 FFMA R17, -R0, UR6, R17 ;  /* 0x0000000600110c23 */ /* 0x000fe20008000111 */
[----:B--2---:R-:W-:-:S13]  /*2bc0*/  FSETP.GEU.OR P2, PT, R10, R3, P0 ;  /* 0x000000030a00720b */ /* 0x004fda000074e400 */
[----:B------:R-:W-:Y:S01]  /*2bd0*/  @!P2 FFMA R4, R9, UR6, R4 ;  /* 0x000000060904ac23 */ /* 0x000fe20008000004 */
[----:B------:R-:W-:Y:S01]  /*2be0*/  @!P2 FFMA R17, R0, UR6, R17 ;  /* 0x000000060011ac23 */ /* 0x000fe20008000011 */
[----:B------:R-:W-:Y:S06]  /*2bf0*/  BRA `(.L_x_54) ;  /* 0x0000000000387947 */ /* 0x000fec0003800000 */
.L_x_59:
[----:B------:R-:W2:Y:S02]  /*2c00*/  LDG.E R2, desc[UR4][R18.64] ;  /* 0x0000000412027981 */ /* 0x000ea4000c1e1900 */
[----:B--2---:R-:W-:-:S13]  /*2c10*/  ISETP.GE.AND P0, PT, R2, 0x1, PT ;  /* 0x000000010200780c */ /* 0x004fda0003f06270 */
[----:B------:R-:W-:Y:S05]  /*2c20*/  @!P0 BRA `(.L_x_60) ;  /* 0x0000000000208947 */ /* 0x000fea0003800000 */
[----:B------:R-:W1:Y:S02]  /*2c30*/  LDC.64 R2, c[0x0][0x398] ;  /* 0x0000e600ff027b82 */ /* 0x000e640000000a00 */
[----:B-1----:R-:W-:-:S06]  /*2c40*/  IMAD.WIDE R2, R7, 0x4, R2 ;  /* 0x0000000407027825 */ /* 0x002fcc00078e0202 */
[----:B------:R-:W2:Y:S02]  /*2c50*/  LDG.E R2, desc[UR4][R2.64] ;  /* 0x0000000402027981 */ /* 0x000ea4000c1e1900 */
[----:B--2---:R-:W-:-:S13]  /*2c60*/  ISETP.GE.AND P0, PT, R2, 0x1, PT ;  /* 0x000000010200780c */ /* 0x004fda0003f06270 */
[----:B------:R-:W1:Y:S02]  /*2c70*/  @P0 LDC R7, c[0x0][0x3b8] ;  /* 0x0000ee00ff070b82 */ /* 0x000e640000000800 */
[-C--:B-1----:R-:W-:Y:S01]  /*2c80*/  @P0 FFMA R4, -R9, R7.reuse, R4 ;  /* 0x0000000709040223 */ /* 0x082fe20000000104 */
[----:B------:R-:W-:Y:S01]  /*2c90*/  @P0 FFMA R17, -R0, R7, R17 ;  /* 0x0000000700110223 */ /* 0x000fe20000000111 */
[----:B------:R-:W-:Y:S06]  /*2ca0*/  @P0 BRA `(.L_x_54) ;  /* 0x00000000000c0947 */ /* 0x000fec0003800000 */
.L_x_60:
[----:B------:R-:W1:Y:S02]  /*2cb0*/  LDCU UR6, c[0x0][0x3b4] ;  /* 0x00007680ff0677ac */ /* 0x000e640008000800 */
[----:B-1----:R-:W-:Y:S01]  /*2cc0*/  FFMA R4, R9, UR6, R4 ;  /* 0x0000000609047c23 */ /* 0x002fe20008000004 */
[----:B------:R-:W-:-:S07]  /*2cd0*/  FFMA R17, R0, UR6, R17 ;  /* 0x0000000600117c23 */ /* 0x000fce0008000011 */
.L_x_54:
[----:B------:R-:W-:Y:S05]  /*2ce0*/  BSYNC.RECONVERGENT B1 ;  /* 0x0000000000017941 */ /* 0x000fea0003800200 */
.L_x_53:
[----:B------:R-:W-:Y:S05]  /*2cf0*/  @P1 BRA `(.L_x_61) ;  /* 0xffffffe4008c1947 */ /* 0x000fea000383ffff */
.L_x_33:
[----:B------:R-:W-:Y:S05]  /*2d00*/  BSYNC.RECONVERGENT B0 ;  /* 0x0000000000007941 */ /* 0x000fea0003800200 */
.L_x_32:
[----:B------:R-:W-:Y:S06]  /*2d10*/  BAR.SYNC.DEFER_BLOCKING 0x0 ;  /* 0x0000000000007b1d */ /* 0x000fec0000010000 */
[----:B------:R-:W3:Y:S01]  /*2d20*/  LDCU UR7, c[0x0][0x3c8] ;  /* 0x00007900ff0777ac */ /* 0x000ee20008000800 */
[----:B------:R-:W4:Y:S01]  /*2d30*/  LDCU UR6, c[0x0][0x3b0] ;  /* 0x00007600ff0677ac */ /* 0x000f220008000800 */
[----:B-12---:R-:W4:Y:S04]  /*2d40*/  LDG.E R3, desc[UR4][R14.64] ;  /* 0x000000040e037981 */ /* 0x006f28000c1e1900 */
[----:B------:R-:W2:Y:S01]  /*2d50*/  LDG.E R0, desc[UR4][R14.64+0x4] ;  /* 0x000004040e007981 */ /* 0x000ea2000c1e1900 */
[----:B---3--:R-:W-:Y:S01]  /*2d60*/  ISETP.GE.AND P0, PT, R20, UR7, PT ;  /* 0x0000000714007c0c */ /* 0x008fe2000bf06270 */
[----:B----4-:R-:W-:Y:S01]  /*2d70*/  FFMA R3, R4, UR6, R3 ;  /* 0x0000000604037c23 */ /* 0x010fe20008000003 */
[----:B--2---:R-:W-:-:S04]  /*2d80*/  FFMA R17, R17, UR6, R0 ;  /* 0x0000000611117c23 */ /* 0x004fc80008000000 */
[----:B------:R1:W-:Y:S04]  /*2d90*/  STG.E desc[UR4][R14.64], R3 ;  /* 0x000000030e007986 */ /* 0x0003e8000c101904 */
[----:B------:R1:W-:Y:S04]  /*2da0*/  STG.E desc[UR4][R14.64+0x4], R17 ;  /* 0x000004110e007986 */ /* 0x0003e8000c101904 */
[----:B------:R1:W-:Y:S01]  /*2db0*/  @!P0 STG.E desc[UR4][R18.64], R20 ;  /* 0x0000001412008986 */ /* 0x0003e2000c101904 */
[----:B------:R-:W-:Y:S05]  /*2dc0*/  @!P0 EXIT ;  /* 0x000000000000894d */ /* 0x000fea0003800000 */
[----:B------:R-:W-:Y:S01]  /*2dd0*/  STG.E desc[UR4][R18.64], RZ ;  /* 0x000000ff12007986 */ /* 0x000fe2000c101904 */
[----:B------:R-:W-:Y:S05]  /*2de0*/  EXIT ;  /* 0x000000000000794d */ /* 0x000fea0003800000 */
        .weak           $__internal_0_$__cuda_sm20_sqrt_rn_f32_slowpath
        .type           $__internal_0_$__cuda_sm20_sqrt_rn_f32_slowpath,@function
        .size           $__internal_0_$__cuda_sm20_sqrt_rn_f32_slowpath,($__internal_1_$__cuda_sm3x_div_rn_noftz_f32_slowpath - $__internal_0_$__cuda_sm20_sqrt_rn_f32_slowpath)
$__internal_0_$__cuda_sm20_sqrt_rn_f32_slowpath:
[----:B------:R-:W-:-:S13]  /*2df0*/  LOP3.LUT P2, RZ, R0, 0x7fffffff, RZ, 0xc0, !PT ;  /* 0x7fffffff00ff7812 */ /* 0x000fda000784c0ff */
[----:B------:R-:W-:Y:S01]  /*2e00*/  @!P2 MOV R25, R0 ;  /* 0x000000000019a202 */ /* 0x000fe20000000f00 */
[----:B------:R-:W-:Y:S06]  /*2e10*/  @!P2 BRA `(.L_x_62) ;  /* 0x000000000040a947 */ /* 0x000fec0003800000 */
[----:B------:R-:W-:-:S13]  /*2e20*/  FSETP.GEU.FTZ.AND P2, PT, R0, RZ, PT ;  /* 0x000000ff0000720b */ /* 0x000fda0003f5e000 */
[----:B------:R-:W-:Y:S01]  /*2e30*/  @!P2 MOV R25, 0x7fffffff ;  /* 0x7fffffff0019a802 */ /* 0x000fe20000000f00 */
[----:B------:R-:W-:Y:S06]  /*2e40*/  @!P2 BRA `(.L_x_62) ;  /* 0x000000000034a947 */ /* 0x000fec0003800000 */
[----:B------:R-:W-:-:S13]  /*2e50*/  FSETP.GTU.FTZ.AND P2, PT, |R0|, +INF , PT ;  /* 0x7f8000000000780b */ /* 0x000fda0003f5c200 */
[----:B------:R-:W-:Y:S01]  /*2e60*/  @P2 FADD.FTZ R25, R0, 1 ;  /* 0x3f80000000192421 */ /* 0x000fe20000010000 */
[----:B------:R-:W-:Y:S06]  /*2e70*/  @P2 BRA `(.L_x_62) ;  /* 0x0000000000282947 */ /* 0x000fec0003800000 */
[----:B------:R-:W-:-:S13]  /*2e80*/  FSETP.NEU.FTZ.AND P2, PT, |R0|, +INF , PT ;  /* 0x7f8000000000780b */ /* 0x000fda0003f5d200 */
[----:B------:R-:W-:-:S04]  /*2e90*/  @P2 FFMA R23, R0, 1.84467440737095516160e+19, RZ ;  /* 0x5f80000000172823 */ /* 0x000fc800000000ff */
[----:B------:R-:W0:Y:S02]  /*2ea0*/  @P2 MUFU.RSQ R26, R23 ;  /* 0x00000017001a2308 */ /* 0x000e240000001400 */
[----:B0-----:R-:W-:Y:S01]  /*2eb0*/  @P2 FMUL.FTZ R28, R23, R26 ;  /* 0x0000001a171c2220 */ /* 0x001fe20000410000 */
[----:B------:R-:W-:-:S03]  /*2ec0*/  @P2 FMUL.FTZ R26, R26, 0.5 ;  /* 0x3f0000001a1a2820 */ /* 0x000fc60000410000 */
[----:B------:R-:W-:-:S04]  /*2ed0*/  @P2 FADD.FTZ R25, -R28, -RZ ;  /* 0x800000ff1c192221 */ /* 0x000fc80000010100 */
[----:B------:R-:W-:-:S04]  /*2ee0*/  @P2 FFMA R25, R28, R25, R23 ;  /* 0x000000191c192223 */ /* 0x000fc80000000017 */
[----:B------:R-:W-:Y:S01]  /*2ef0*/  @P2 FFMA R26, R25, R26, R28 ;  /* 0x0000001a191a2223 */ /* 0x000fe2000000001c */
[----:B------:R-:W-:-:S03]  /*2f00*/  @!P2 MOV R25, R0 ;  /* 0x000000000019a202 */ /* 0x000fc60000000f00 */
[----:B------:R-:W-:-:S07]  /*2f10*/  @P2 FMUL.FTZ R25, R26, 2.3283064365386962891e-10 ;  /* 0x2f8000001a192820 */ /* 0x000fce0000410000 */
.L_x_62:
[----:B------:R-:W-:Y:S01]  /*2f20*/  MOV R0, R25 ;  /* 0x0000001900007202 */ /* 0x000fe20000000f00 */
[----:B------:R-:W-:-:S04]  /*2f30*/  HFMA2 R25, -RZ, RZ, 0, 0 ;  /* 0x00000000ff197431 */ /* 0x000fc800000001ff */
[----:B------:R-:W-:Y:S05]  /*2f40*/  RET.REL.NODEC R24 `(_Z4stepiiiPfPiS0_S0_ffffffiff) ;  /* 0xffffffd0182c7950 */ /* 0x000fea0003c3ffff */
        .weak           $__internal_1_$__cuda_sm3x_div_rn_noftz_f32_slowpath
        .type           $__internal_1_$__cuda_sm3x_div_rn_noftz_f32_slowpath,@function
        .size           $__internal_1_$__cuda_sm3x_div_rn_noftz_f32_slowpath,(.L_x_76 - $__internal_1_$__cuda_sm3x_div_rn_noftz_f32_slowpath)
$__internal_1_$__cuda_sm3x_div_rn_noftz_f32_slowpath:
[----:B------:R-:W-:Y:S01]  /*2f50*/  SHF.R.U32.HI R11, RZ, 0x17, R10 ;  /* 0x00000017ff0b7819 */ /* 0x000fe2000001160a */
[----:B------:R-:W-:Y:S01]  /*2f60*/  BSSY.RECONVERGENT B3, `(.L_x_63) ;  /* 0x0000063000037945 */ /* 0x000fe20003800200 */
[----:B------:R-:W-:Y:S02]  /*2f70*/  SHF.R.U32.HI R0, RZ, 0x17, R3 ;  /* 0x00000017ff007819 */ /* 0x000fe40000011603 */
[----:B------:R-:W-:Y:S02]  /*2f80*/  LOP3.LUT R11, R11, 0xff, RZ, 0xc0, !PT ;  /* 0x000000ff0b0b7812 */ /* 0x000fe400078ec0ff */
[----:B------:R-:W-:Y:S02]  /*2f90*/  LOP3.LUT R22, R0, 0xff, RZ, 0xc0, !PT ;  /* 0x000000ff00167812 */ /* 0x000fe400078ec0ff */
[----:B------:R-:W-:Y:S02]  /*2fa0*/  IADD3 R21, PT, PT, R11, -0x1, RZ ;  /* 0xffffffff0b157810 */ /* 0x000fe40007ffe0ff */
[----:B------:R-:W-:-:S02]  /*2fb0*/  IADD3 R13, PT, PT, R22, -0x1, RZ ;  /* 0xffffffff160d7810 */ /* 0x000fc40007ffe0ff */
[----:B------:R-:W-:Y:S02]  /*2fc0*/  ISETP.GT.U32.AND P0, PT, R21, 0xfd, PT ;  /* 0x000000fd1500780c */ /* 0x000fe40003f04070 */
[----:B------:R-:W-:Y:S02]  /*2fd0*/  MOV R0, R10 ;  /* 0x0000000a00007202 */ /* 0x000fe40000000f00 */
[----:B------:R-:W-:-:S13]  /*2fe0*/  ISETP.GT.U32.OR P0, PT, R13, 0xfd, P0 ;  /* 0x000000fd0d00780c */ /* 0x000fda0000704470 */
[----:B------:R-:W-:Y:S01]  /*2ff0*/  @!P0 MOV R12, RZ ;  /* 0x000000ff000c8202 */ /* 0x000fe20000000f00 */
[----:B------:R-:W-:Y:S06]  /*3000*/  @!P0 BRA `(.L_x_64) ;  /* 0x00000000005c8947 */ /* 0x000fec0003800000 */
[----:B------:R-:W-:Y:S02]  /*3010*/  FSETP.GTU.FTZ.AND P0, PT, |R3|, +INF , PT ;  /* 0x7f8000000300780b */ /* 0x000fe40003f1c200 */
[----:B------:R-:W-:-:S04]  /*3020*/  FSETP.GTU.FTZ.AND P2, PT, |R10|, +INF , PT ;  /* 0x7f8000000a00780b */ /* 0x000fc80003f5c200 */
[----:B------:R-:W-:-:S13]  /*3030*/  PLOP3.LUT P0, PT, P0, P2, PT, 0xf8, 0x8f ;  /* 0x00000000008f781c */ /* 0x000fda0000705f70 */
[----:B------:R-:W-:Y:S05]  /*3040*/  @P0 BRA `(.L_x_65) ;  /* 0x00000004004c0947 */ /* 0x000fea0003800000 */
[----:B------:R-:W-:-:S13]  /*3050*/  LOP3.LUT P0, RZ, R0, 0x7fffffff, R3, 0xc8, !PT ;  /* 0x7fffffff00ff7812 */ /* 0x000fda000780c803 */
[----:B------:R-:W-:Y:S05]  /*3060*/  @!P0 BRA `(.L_x_66) ;  /* 0x00000004003c8947 */ /* 0x000fea0003800000 */
[C---:B------:R-:W-:Y:S02]  /*3070*/  FSETP.NEU.FTZ.AND P2, PT, |R3|.reuse, +INF , PT ;  /* 0x7f8000000300780b */ /* 0x040fe40003f5d200 */
[----:B------:R-:W-:Y:S02]  /*3080*/  FSETP.NEU.FTZ.AND P4, PT, |R10|, +INF , PT ;  /* 0x7f8000000a00780b */ /* 0x000fe40003f9d200 */
[----:B------:R-:W-:-:S11]  /*3090*/  FSETP.NEU.FTZ.AND P0, PT, |R3|, +INF , PT ;  /* 0x7f8000000300780b */ /* 0x000fd60003f1d200 */
[----:B------:R-:W-:Y:S05]  /*30a0*/  @!P4 BRA !P2, `(.L_x_66) ;  /* 0x00000004002cc947 */ /* 0x000fea0005000000 */
[----:B------:R-:W-:-:S04]  /*30b0*/  LOP3.LUT P2, RZ, R3, 0x7fffffff, RZ, 0xc0, !PT ;  /* 0x7fffffff03ff7812 */ /* 0x000fc8000784c0ff */
[----:B------:R-:W-:-:S13]  /*30c0*/  PLOP3.LUT P2, PT, P4, P2, PT, 0x2f, 0xf2 ;  /* 0x0000000000f2781c */ /* 0x000fda0002744577 */
[----:B------:R-:W-:Y:S05]  /*30d0*/  @P2 BRA `(.L_x_67) ;  /* 0x0000000400182947 */ /* 0x000fea0003800000 */
[----:B------:R-:W-:-:S04]  /*30e0*/  LOP3.LUT P2, RZ, R0, 0x7fffffff, RZ, 0xc0, !PT ;  /* 0x7fffffff00ff7812 */ /* 0x000fc8000784c0ff */
[----:B------:R-:W-:-:S13]  /*30f0*/  PLOP3.LUT P0, PT, P0, P2, PT, 0x2f, 0xf2 ;  /* 0x0000000000f2781c */ /* 0x000fda0000704577 */
[----:B------:R-:W-:Y:S05]  /*3100*/  @P0 BRA `(.L_x_68) ;  /* 0x0000000400000947 */ /* 0x000fea0003800000 */
[----:B------:R-:W-:Y:S02]  /*3110*/  ISETP.GE.AND P0, PT, R13, RZ, PT ;  /* 0x000000ff0d00720c */ /* 0x000fe40003f06270 */
[----:B------:R-:W-:-:S11]  /*3120*/  ISETP.GE.AND P2, PT, R21, RZ, PT ;  /* 0x000000ff1500720c */ /* 0x000fd60003f46270 */
[----:B------:R-:W-:Y:S01]  /*3130*/  @P0 MOV R12, RZ ;  /* 0x000000ff000c0202 */ /* 0x000fe20000000f00 */
[----:B------:R-:W-:Y:S01]  /*3140*/  @!P0 FFMA R3, R3, 1.84467440737095516160e+19, RZ ;  /* 0x5f80000003038823 */ /* 0x000fe200000000ff */
[----:B------:R-:W-:Y:S01]  /*3150*/  @!P0 MOV R12, 0xffffffc0 ;  /* 0xffffffc0000c8802 */ /* 0x000fe20000000f00 */
[----:B------:R-:W-:-:S03]  /*3160*/  @!P2 FFMA R0, R10, 1.84467440737095516160e+19, RZ ;  /* 0x5f8000000a00a823 */ /* 0x000fc600000000ff */
[----:B------:R-:W-:-:S07]  /*3170*/  @!P2 IADD3 R12, PT, PT, R12, 0x40, RZ ;  /* 0x000000400c0ca810 */ /* 0x000fce0007ffe0ff */
.L_x_64:
[----:B------:R-:W-:Y:S01]  /*3180*/  LEA R13, R11, 0xc0800000, 0x17 ;  /* 0xc08000000b0d7811 */ /* 0x000fe200078eb8ff */
[----:B------:R-:W-:Y:S01]  /*3190*/  BSSY.RECONVERGENT B4, `(.L_x_69) ;  /* 0x0000036000047945 */ /* 0x000fe20003800200 */
[----:B------:R-:W-:Y:S02]  /*31a0*/  IADD3 R22, PT, PT, R22, -0x7f, RZ ;  /* 0xffffff8116167810 */ /* 0x000fe40007ffe0ff */
[----:B------:R-:W-:-:S03]  /*31b0*/  IADD3 R21, PT, PT, -R13, R0, RZ ;  /* 0x000000000d157210 */ /* 0x000fc60007ffe1ff */
[C---:B------:R-:W-:Y:S01]  /*31c0*/  IMAD R0, R22.reuse, -0x800000, R3 ;  /* 0xff80000016007824 */ /* 0x040fe200078e0203 */
[----:B------:R0:W1:Y:S01]  /*31d0*/  MUFU.RCP R13, R21 ;  /* 0x00000015000d7308 */ /* 0x0000620000001000 */
[----:B------:R-:W-:Y:S01]  /*31e0*/  FADD.FTZ R23, -R21, -RZ ;  /* 0x800000ff15177221 */ /* 0x000fe20000010100 */
[----:B0-----:R-:W-:-:S04]  /*31f0*/  IADD3 R21, PT, PT, R22, 0x7f, -R11 ;  /* 0x0000007f16157810 */ /* 0x001fc80007ffe80b */
[----:B------:R-:W-:Y:S01]  /*3200*/  IADD3 R21, PT, PT, R21, R12, RZ ;  /* 0x0000000c15157210 */ /* 0x000fe20007ffe0ff */
[----:B-1----:R-:W-:-:S04]  /*3210*/  FFMA R24, R13, R23, 1 ;  /* 0x3f8000000d187423 */ /* 0x002fc80000000017 */
[----:B------:R-:W-:-:S04]  /*3220*/  FFMA R3, R13, R24, R13 ;  /* 0x000000180d037223 */ /* 0x000fc8000000000d */
[----:B------:R-:W-:-:S04]  /*3230*/  FFMA R24, R0, R3, RZ ;  /* 0x0000000300187223 */ /* 0x000fc800000000ff */
[----:B------:R-:W-:-:S04]  /*3240*/  FFMA R13, R23, R24, R0 ;  /* 0x00000018170d7223 */ /* 0x000fc80000000000 */
[----:B------:R-:W-:-:S04]  /*3250*/  FFMA R24, R3, R13, R24 ;  /* 0x0000000d03187223 */ /* 0x000fc80000000018 */
[----:B------:R-:W-:-:S04]  /*3260*/  FFMA R13, R23, R24, R0 ;  /* 0x00000018170d7223 */ /* 0x000fc80000000000 */
[----:B------:R-:W-:-:S05]  /*3270*/  FFMA R0, R3, R13, R24 ;  /* 0x0000000d03007223 */ /* 0x000fca0000000018 */
[----:B------:R-:W-:-:S04]  /*3280*/  SHF.R.U32.HI R11, RZ, 0x17, R0 ;  /* 0x00000017ff0b7819 */ /* 0x000fc80000011600 */
[----:B------:R-:W-:-:S04]  /*3290*/  LOP3.LUT R11, R11, 0xff, RZ, 0xc0, !PT ;  /* 0x000000ff0b0b7812 */ /* 0x000fc800078ec0ff */
[----:B------:R-:W-:-:S04]  /*32a0*/  IADD3 R22, PT, PT, R11, R21, RZ ;  /* 0x000000150b167210 */ /* 0x000fc80007ffe0ff */
[----:B------:R-:W-:-:S04]  /*32b0*/  IADD3 R11, PT, PT, R22, -0x1, RZ ;  /* 0xffffffff160b7810 */ /* 0x000fc80007ffe0ff */
[----:B------:R-:W-:-:S13]  /*32c0*/  ISETP.GE.U32.AND P0, PT, R11, 0xfe, PT ;  /* 0x000000fe0b00780c */ /* 0x000fda0003f06070 */
[----:B------:R-:W-:Y:S05]  /*32d0*/  @!P0 BRA `(.L_x_70) ;  /* 0x0000000000808947 */ /* 0x000fea0003800000 */
[----:B------:R-:W-:-:S13]  /*32e0*/  ISETP.GT.AND P0, PT, R22, 0xfe, PT ;  /* 0x000000fe1600780c */ /* 0x000fda0003f04270 */
[----:B------:R-:W-:Y:S05]  /*32f0*/  @P0 BRA `(.L_x_71) ;  /* 0x00000000006c0947 */ /* 0x000fea0003800000 */
[----:B------:R-:W-:-:S13]  /*3300*/  ISETP.GE.AND P0, PT, R22, 0x1, PT ;  /* 0x000000011600780c */ /* 0x000fda0003f06270 */
[----:B------:R-:W-:Y:S05]  /*3310*/  @P0 BRA `(.L_x_72) ;  /* 0x0000000000740947 */ /* 0x000fea0003800000 */
[----:B------:R-:W-:Y:S02]  /*3320*/  ISETP.GE.AND P0, PT, R22, -0x18, PT ;  /* 0xffffffe81600780c */ /* 0x000fe40003f06270 */
[----:B------:R-:W-:-:S11]  /*3330*/  LOP3.LUT R0, R0, 0x80000000, RZ, 0xc0, !PT ;  /* 0x8000000000007812 */ /* 0x000fd600078ec0ff */
[----:B------:R-:W-:Y:S05]  /*3340*/  @!P0 BRA `(.L_x_72) ;  /* 0x0000000000688947 */ /* 0x000fea0003800000 */
[-CC-:B------:R-:W-:Y:S01]  /*3350*/  FFMA.RZ R11, R3, R13.reuse, R24.reuse ;  /* 0x0000000d030b7223 */ /* 0x180fe2000000c018 */
[C---:B------:R-:W-:Y:S02]  /*3360*/  ISETP.NE.AND P4, PT, R22.reuse, RZ, PT ;  /* 0x000000ff1600720c */ /* 0x040fe40003f85270 */
[C---:B------:R-:W-:Y:S02]  /*3370*/  ISETP.NE.AND P2, PT, R22.reuse, RZ, PT ;  /* 0x000000ff1600720c */ /* 0x040fe40003f45270 */
[----:B------:R-:W-:Y:S01]  /*3380*/  LOP3.LUT R12, R11, 0x7fffff, RZ, 0xc0, !PT ;  /* 0x007fffff0b0c7812 */ /* 0x000fe200078ec0ff */
[CCC-:B------:R-:W-:Y:S01]  /*3390*/  FFMA.RP R11, R3.reuse, R13.reuse, R24.reuse ;  /* 0x0000000d030b7223 */ /* 0x1c0fe20000008018 */
[----:B------:R-:W-:Y:S01]  /*33a0*/  FFMA.RM R24, R3, R13, R24 ;  /* 0x0000000d03187223 */ /* 0x000fe20000004018 */
[----:B------:R-:W-:Y:S02]  /*33b0*/  IADD3 R3, PT, PT, R22, 0x20, RZ ;  /* 0x0000002016037810 */ /* 0x000fe40007ffe0ff */
[----:B------:R-:W-:-:S02]  /*33c0*/  LOP3.LUT R12, R12, 0x800000, RZ, 0xfc, !PT ;  /* 0x008000000c0c7812 */ /* 0x000fc400078efcff */
[----:B------:R-:W-:Y:S02]  /*33d0*/  IADD3 R13, PT, PT, -R22, RZ, RZ ;  /* 0x000000ff160d7210 */ /* 0x000fe40007ffe1ff */
[----:B------:R-:W-:Y:S02]  /*33e0*/  SHF.L.U32 R3, R12, R3, RZ ;  /* 0x000000030c037219 */ /* 0x000fe400000006ff */
[----:B------:R-:W-:Y:S02]  /*33f0*/  FSETP.NEU.FTZ.AND P0, PT, R11, R24, PT ;  /* 0x000000180b00720b */ /* 0x000fe40003f1d000 */
[----:B------:R-:W-:Y:S02]  /*3400*/  SEL R11, R13, RZ, P4 ;  /* 0x000000ff0d0b7207 */ /* 0x000fe40002000000 */
[----:B------:R-:W-:Y:S02]  /*3410*/  ISETP.NE.AND P2, PT, R3, RZ, P2 ;  /* 0x000000ff0300720c */ /* 0x000fe40001745270 */
[----:B------:R-:W-:-:S02]  /*3420*/  SHF.R.U32.HI R11, RZ, R11, R12 ;  /* 0x0000000bff0b7219 */ /* 0x000fc4000001160c */
[----:B------:R-:W-:Y:S02]  /*3430*/  PLOP3.LUT P0, PT, P0, P2, PT, 0xf8, 0x8f ;  /* 0x00000000008f781c */ /* 0x000fe40000705f70 */
[----:B------:R-:W-:Y:S02]  /*3440*/  SHF.R.U32.HI R12, RZ, 0x1, R11 ;  /* 0x00000001ff0c7819 */ /* 0x000fe4000001160b */
[----:B------:R-:W-:-:S04]  /*3450*/  SEL R3, RZ, 0x1, !P0 ;  /* 0x00000001ff037807 */ /* 0x000fc80004000000 */
[----:B------:R-:W-:-:S04]  /*3460*/  LOP3.LUT R22, R3, 0x1, R12, 0xf8, !PT ;  /* 0x0000000103167812 */ /* 0x000fc800078ef80c */
[----:B------:R-:W-:-:S04]  /*3470*/  LOP3.LUT R11, R22, R11, RZ, 0xc0, !PT ;  /* 0x0000000b160b7212 */ /* 0x000fc800078ec0ff */
[----:B------:R-:W-:-:S04]  /*3480*/  IADD3 R11, PT, PT, R12, R11, RZ ;  /* 0x0000000b0c0b7210 */ /* 0x000fc80007ffe0ff */
[----:B------:R-:W-:Y:S01]  /*3490*/  LOP3.LUT R0, R11, R0, RZ, 0xfc, !PT ;  /* 0x000000000b007212 */ /* 0x000fe200078efcff */
[----:B------:R-:W-:Y:S06]  /*34a0*/  BRA `(.L_x_72) ;  /* 0x0000000000107947 */ /* 0x000fec0003800000 */
.L_x_71:
[----:B------:R-:W-:-:S04]  /*34b0*/  LOP3.LUT R0, R0, 0x80000000, RZ, 0xc0, !PT ;  /* 0x8000000000007812 */ /* 0x000fc800078ec0ff */
[----:B------:R-:W-:Y:S01]  /*34c0*/  LOP3.LUT R0, R0, 0x7f800000, RZ, 0xfc, !PT ;  /* 0x7f80000000007812 */ /* 0x000fe200078efcff */
[----:B------:R-:W-:Y:S06]  /*34d0*/  BRA `(.L_x_72) ;  /* 0x0000000000047947 */ /* 0x000fec0003800000 */
.L_x_70:
[----:B------:R-:W-:-:S07]  /*34e0*/  LEA R0, R21, R0, 0x17 ;  /* 0x0000000015007211 */ /* 0x000fce00078eb8ff */
.L_x_72:
[----:B------:R-:W-:Y:S05]  /*34f0*/  BSYNC.RECONVERGENT B4 ;  /* 0x0000000000047941 */ /* 0x000fea0003800200 */
.L_x_69:
[----:B------:R-:W-:Y:S05]  /*3500*/  BRA `(.L_x_73) ;  /* 0x0000000000207947 */ /* 0x000fea0003800000 */
.L_x_68:
[----:B------:R-:W-:-:S04]  /*3510*/  LOP3.LUT R0, R0, 0x80000000, R3, 0x48, !PT ;  /* 0x8000000000007812 */ /* 0x000fc800078e4803 */
[----:B------:R-:W-:Y:S01]  /*3520*/  LOP3.LUT R0, R0, 0x7f800000, RZ, 0xfc, !PT ;  /* 0x7f80000000007812 */ /* 0x000fe200078efcff */
[----:B------:R-:W-:Y:S06]  /*3530*/  BRA `(.L_x_73) ;  /* 0x0000000000147947 */ /* 0x000fec0003800000 */
.L_x_67:
[----:B------:R-:W-:Y:S01]  /*3540*/  LOP3.LUT R0, R0, 0x80000000, R3, 0x48, !PT ;  /* 0x8000000000007812 */ /* 0x000fe200078e4803 */
[----:B------:R-:W-:Y:S06]  /*3550*/  BRA `(.L_x_73) ;  /* 0x00000000000c7947 */ /* 0x000fec0003800000 */
.L_x_66:
[----:B------:R-:W0:Y:S01]  /*3560*/  MUFU.RSQ R0, -QNAN ;  /* 0xffc0000000007908 */ /* 0x000e220000001400 */
[----:B------:R-:W-:Y:S05]  /*3570*/  BRA `(.L_x_73) ;  /* 0x0000000000047947 */ /* 0x000fea0003800000 */
.L_x_65:
[----:B------:R-:W-:-:S07]  /*3580*/  FADD.FTZ R0, R3, R10 ;  /* 0x0000000a03007221 */ /* 0x000fce0000010000 */
.L_x_73:
[----:B------:R-:W-:Y:S05]  /*3590*/  BSYNC.RECONVERGENT B3 ;  /* 0x0000000000037941 */ /* 0x000fea0003800200 */
.L_x_63:
[----:B------:R-:W-:Y:S01]  /*35a0*/  HFMA2 R13, -RZ, RZ, 0, 0 ;  /* 0x00000000ff0d7431 */ /* 0x000fe200000001ff */
[----:B------:R-:W-:-:S04]  /*35b0*/  MOV R12, R8 ;  /* 0x00000008000c7202 */ /* 0x000fc80000000f00 */
[----:B0-----:R-:W-:Y:S05]  /*35c0*/  RET.REL.NODEC R12 `(_Z4stepiiiPfPiS0_S0_ffffffiff) ;  /* 0xffffffc80c8c7950 */ /* 0x001fea0003c3ffff */
.L_x_74:
[----:B------:R-:W-:-:S00]  /*35d0*/  BRA `(.L_x_74) ;  /* 0xfffffffc00fc7947 */ /* 0x000fc0000383ffff */
[----:B------:R-:W-:-:S00]  /*35e0*/  NOP ;  /* 0x0000000000007918 */ /* 0x000fc00000000000 */
        /* <DEDUP_REMOVED lines=9> */
.L_x_76:


//--------------------- .nv.shared.reserved.0     --------------------------
	.section	.nv.shared.reserved.0,"aw",@nobits
	.weak		__nv_reservedSMEM_offset_0_alias
	.size		__nv_reservedSMEM_offset_0_alias, 0, 64
	.other		__nv_reservedSMEM_offset_0_alias,@"STO_CUDA_RESERVED_SHARED STV_DEFAULT"
__nv_reservedSMEM_offset_0_alias:
	.zero		0
	.zero		64


//--------------------- .nv.constant0._Z4stepiiiPfPiS0_S0_ffffffiff --------------------------
	.section	.nv.constant0._Z4stepiiiPfPiS0_S0_ffffffiff,"a",@progbits
	.sectionflags	@""
	.align	4
.nv.constant0._Z4stepiiiPfPiS0_S0_ffffffiff:
	.zero		980


//--------------------- SYMBOLS --------------------------

	.type		.nv.reservedSmem.offset0,@object
	.size		.nv.reservedSmem.offset0,0x4
